//
// Generated by NVIDIA NVVM Compiler
//
// Compiler Build ID: CL-36424714
// Cuda compilation tools, release 13.0, V13.0.88
// Based on NVVM 20.0.0
//

.version 9.0
.target sm_100
.address_size 64

	// .globl	uma_batch_f32

.visible .entry uma_batch_f32(
	.param .u64 .ptr .align 1 uma_batch_f32_param_0,
	.param .u64 .ptr .align 1 uma_batch_f32_param_1,
	.param .u32 uma_batch_f32_param_2,
	.param .u64 .ptr .align 1 uma_batch_f32_param_3,
	.param .u64 .ptr .align 1 uma_batch_f32_param_4,
	.param .u64 .ptr .align 1 uma_batch_f32_param_5,
	.param .u64 .ptr .align 1 uma_batch_f32_param_6,
	.param .u32 uma_batch_f32_param_7,
	.param .u32 uma_batch_f32_param_8,
	.param .u32 uma_batch_f32_param_9,
	.param .u64 .ptr .align 1 uma_batch_f32_param_10,
	.param .u64 .ptr .align 1 uma_batch_f32_param_11
)
.maxntid 32
.minnctapersm 8
{
	.reg .pred 	%p<158>;
	.reg .b32 	%r<352>;
	.reg .b32 	%f<532>;
	.reg .b64 	%rd<189>;

	ld.param.u64 	%rd26, [uma_batch_f32_param_0];
	ld.param.u64 	%rd21, [uma_batch_f32_param_1];
	ld.param.u32 	%r118, [uma_batch_f32_param_2];
	ld.param.u64 	%rd22, [uma_batch_f32_param_3];
	ld.param.u64 	%rd23, [uma_batch_f32_param_4];
	ld.param.u64 	%rd24, [uma_batch_f32_param_5];
	ld.param.u64 	%rd25, [uma_batch_f32_param_6];
	ld.param.u32 	%r119, [uma_batch_f32_param_7];
	ld.param.u32 	%r121, [uma_batch_f32_param_8];
	ld.param.u32 	%r120, [uma_batch_f32_param_9];
	ld.param.u64 	%rd27, [uma_batch_f32_param_10];
	ld.param.u64 	%rd28, [uma_batch_f32_param_11];
	cvta.to.global.u64 	%rd1, %rd21;
	cvta.to.global.u64 	%rd2, %rd26;
	cvta.to.global.u64 	%rd3, %rd28;
	cvta.to.global.u64 	%rd4, %rd27;
	mov.u32 	%r1, %ctaid.x;
	setp.ge.s32 	%p8, %r1, %r121;
	@%p8 bra 	$L__BB0_94;
	cvta.to.global.u64 	%rd29, %rd22;
	cvta.to.global.u64 	%rd30, %rd23;
	cvta.to.global.u64 	%rd31, %rd24;
	cvta.to.global.u64 	%rd32, %rd25;
	mov.u32 	%r335, %tid.x;
	mov.u32 	%r3, %ntid.x;
	setp.lt.u32 	%p9, %r335, %r3;
	mov.b32 	%r122, -1;
	vote.sync.ballot.b32 	%r4, %p9, %r122;
	mul.wide.u32 	%rd33, %r1, 4;
	add.s64 	%rd34, %rd29, %rd33;
	ld.global.nc.f32 	%f1, [%rd34];
	add.s64 	%rd35, %rd30, %rd33;
	ld.global.nc.u32 	%r123, [%rd35];
	add.s64 	%rd36, %rd31, %rd33;
	ld.global.nc.u32 	%r124, [%rd36];
	add.s64 	%rd37, %rd32, %rd33;
	ld.global.nc.u32 	%r7, [%rd37];
	min.s32 	%r125, %r119, %r124;
	min.s32 	%r126, %r125, %r123;
	setp.lt.s32 	%p11, %r126, 1;
	@%p11 bra 	$L__BB0_94;
	mul.lo.s32 	%r8, %r119, %r1;
	setp.ge.u32 	%p12, %r335, %r119;
	@%p12 bra 	$L__BB0_9;
	add.s32 	%r127, %r335, %r3;
	max.u32 	%r128, %r119, %r127;
	setp.lt.u32 	%p13, %r127, %r119;
	selp.u32 	%r129, 1, 0, %p13;
	add.s32 	%r130, %r127, %r129;
	sub.s32 	%r131, %r128, %r130;
	div.u32 	%r132, %r131, %r3;
	add.s32 	%r9, %r132, %r129;
	and.b32  	%r133, %r9, 3;
	setp.eq.s32 	%p14, %r133, 3;
	mov.u32 	%r311, %r335;
	@%p14 bra 	$L__BB0_6;
	add.s32 	%r135, %r9, 1;
	and.b32  	%r10, %r135, 3;
	mov.b32 	%r310, 0;
	mov.u32 	%r311, %r335;
$L__BB0_5:
	.pragma "nounroll";
	add.s32 	%r136, %r311, %r8;
	mul.wide.u32 	%rd38, %r136, 4;
	add.s64 	%rd39, %rd4, %rd38;
	mov.b32 	%r137, 2143289344;
	st.global.u32 	[%rd39], %r137;
	add.s64 	%rd40, %rd3, %rd38;
	st.global.u32 	[%rd40], %r137;
	add.s32 	%r311, %r311, %r3;
	add.s32 	%r310, %r310, 1;
	setp.ne.s32 	%p15, %r310, %r10;
	@%p15 bra 	$L__BB0_5;
$L__BB0_6:
	setp.lt.u32 	%p16, %r9, 3;
	@%p16 bra 	$L__BB0_9;
	shl.b32 	%r143, %r3, 2;
$L__BB0_8:
	add.s32 	%r138, %r311, %r8;
	mul.wide.u32 	%rd41, %r138, 4;
	add.s64 	%rd42, %rd4, %rd41;
	mov.b32 	%r139, 2143289344;
	st.global.u32 	[%rd42], %r139;
	add.s64 	%rd43, %rd3, %rd41;
	st.global.u32 	[%rd43], %r139;
	add.s32 	%r140, %r138, %r3;
	mul.wide.u32 	%rd44, %r140, 4;
	add.s64 	%rd45, %rd4, %rd44;
	st.global.u32 	[%rd45], %r139;
	add.s64 	%rd46, %rd3, %rd44;
	st.global.u32 	[%rd46], %r139;
	add.s32 	%r141, %r140, %r3;
	mul.wide.u32 	%rd47, %r141, 4;
	add.s64 	%rd48, %rd4, %rd47;
	st.global.u32 	[%rd48], %r139;
	add.s64 	%rd49, %rd3, %rd47;
	st.global.u32 	[%rd49], %r139;
	add.s32 	%r142, %r141, %r3;
	mul.wide.u32 	%rd50, %r142, 4;
	add.s64 	%rd51, %rd4, %rd50;
	st.global.u32 	[%rd51], %r139;
	add.s64 	%rd52, %rd3, %rd50;
	st.global.u32 	[%rd52], %r139;
	add.s32 	%r311, %r143, %r311;
	setp.lt.s32 	%p17, %r311, %r119;
	@%p17 bra 	$L__BB0_8;
$L__BB0_9:
	setp.ge.s32 	%p18, %r120, %r119;
	@%p18 bra 	$L__BB0_94;
	bar.warp.sync 	%r4;
	cvt.rn.f32.u32 	%f2, %r124;
	add.s32 	%r18, %r124, %r120;
	add.s32 	%r19, %r18, -1;
	cvt.rn.f32.u32 	%f3, %r123;
	setp.eq.s32 	%p19, %r118, 0;
	setp.eq.s64 	%p20, %rd21, 0;
	or.pred  	%p1, %p20, %p19;
	add.s32 	%r20, %r335, 1;
	cvt.rn.f32.u32 	%f4, %r3;
	cvt.rn.f32.u32 	%f5, %r335;
	cvt.u64.u32 	%rd5, %r335;
	mul.wide.u32 	%rd6, %r3, 4;
	mov.b32 	%r319, 0;
	mov.f32 	%f480, 0f00000000;
	mov.f32 	%f478, %f2;
	mov.f32 	%f479, %f480;
	mov.u32 	%r314, %r120;
$L__BB0_11:
	setp.ne.s32 	%p21, %r335, 0;
	mov.b32 	%r316, 0;
	mov.u32 	%r317, %r316;
	mov.u32 	%r321, %r316;
	mov.u32 	%r322, %r316;
	@%p21 bra 	$L__BB0_19;
	mul.wide.s32 	%rd53, %r314, 4;
	add.s64 	%rd54, %rd2, %rd53;
	ld.global.nc.f32 	%f9, [%rd54];
	abs.f32 	%f10, %f9;
	setp.num.f32 	%p22, %f10, %f10;
	add.f32 	%f133, %f480, %f9;
	fma.rn.f32 	%f134, %f9, %f9, %f479;
	selp.u32 	%r146, 1, 0, %p22;
	add.s32 	%r319, %r319, %r146;
	selp.f32 	%f479, %f134, %f479, %p22;
	selp.f32 	%f480, %f133, %f480, %p22;
	setp.lt.s32 	%p23, %r314, %r18;
	@%p23 bra 	$L__BB0_14;
	sub.s32 	%r147, %r314, %r124;
	mul.wide.s32 	%rd55, %r147, 4;
	add.s64 	%rd56, %rd2, %rd55;
	ld.global.nc.f32 	%f135, [%rd56];
	abs.f32 	%f136, %f135;
	setp.num.f32 	%p24, %f136, %f136;
	sub.f32 	%f137, %f480, %f135;
	mul.f32 	%f138, %f135, %f135;
	sub.f32 	%f139, %f479, %f138;
	selp.s32 	%r148, -1, 0, %p24;
	add.s32 	%r319, %r319, %r148;
	selp.f32 	%f479, %f139, %f479, %p24;
	selp.f32 	%f480, %f137, %f480, %p24;
$L__BB0_14:
	setp.lt.s32 	%p25, %r314, %r19;
	setp.ne.s32 	%p26, %r319, %r124;
	or.pred  	%p27, %p25, %p26;
	setp.equ.f32 	%p28, %f10, 0f7F800000;
	or.pred  	%p29, %p27, %p28;
	mov.b32 	%r316, 0;
	mov.u32 	%r317, %r316;
	@%p29 bra 	$L__BB0_18;
	div.rn.f32 	%f17, %f480, %f2;
	div.rn.f32 	%f140, %f479, %f2;
	mul.f32 	%f141, %f17, %f17;
	sub.f32 	%f142, %f140, %f141;
	max.f32 	%f18, %f142, 0f00000000;
	abs.f32 	%f143, %f18;
	setp.equ.f32 	%p30, %f143, 0f7F800000;
	abs.f32 	%f144, %f17;
	setp.equ.f32 	%p31, %f144, 0f7F800000;
	or.pred  	%p32, %p30, %p31;
	@%p32 bra 	$L__BB0_18;
	sub.f32 	%f146, %f9, %f17;
	mul.f32 	%f147, %f146, %f146;
	mul.f32 	%f148, %f18, 0f3D800000;
	mul.f32 	%f149, %f18, 0f40440000;
	setp.le.f32 	%p33, %f147, %f148;
	add.f32 	%f150, %f478, 0f3F800000;
	setp.gt.f32 	%p34, %f147, %f149;
	add.f32 	%f151, %f478, 0fBF800000;
	selp.f32 	%f152, %f151, %f478, %p34;
	selp.f32 	%f153, %f150, %f152, %p33;
	max.f32 	%f154, %f153, %f3;
	min.f32 	%f478, %f154, %f2;
	add.f32 	%f155, %f478, 0f3F000000;
	cvt.rmi.f32.f32 	%f156, %f155;
	cvt.rzi.s32.f32 	%r151, %f156;
	max.s32 	%r152, %r151, %r123;
	min.s32 	%r153, %r152, %r124;
	max.s32 	%r317, %r153, 1;
	add.s32 	%r154, %r314, 1;
	setp.ge.s32 	%p35, %r154, %r317;
	setp.lt.s32 	%p36, %r154, %r317;
	or.pred  	%p37, %p36, %p1;
	selp.u32 	%r316, 1, 0, %p35;
	@%p37 bra 	$L__BB0_18;
	add.s64 	%rd58, %rd1, %rd53;
	ld.global.nc.f32 	%f157, [%rd58];
	abs.f32 	%f159, %f157;
	setp.nan.f32 	%p38, %f159, %f159;
	setp.eq.f32 	%p39, %f157, 0f00000000;
	selp.b32 	%r155, 1, 2, %p39;
	selp.b32 	%r316, 1, %r155, %p38;
$L__BB0_18:
	setp.eq.s32 	%p40, %r316, 0;
	sub.s32 	%r156, %r314, %r317;
	add.s32 	%r157, %r156, 1;
	selp.b32 	%r321, 0, %r157, %p40;
	mov.b32 	%r322, %f9;
$L__BB0_19:
	shfl.sync.idx.b32	%r158|%p41, %r316, 0, 31, %r4;
	shfl.sync.idx.b32	%r38|%p42, %r317, 0, 31, %r4;
	shfl.sync.idx.b32	%r39|%p43, %r321, 0, 31, %r4;
	shfl.sync.idx.b32	%r40|%p44, %r322, 0, 31, %r4;
	mov.f32 	%f501, 0f42480000;
	setp.eq.s32 	%p45, %r158, 0;
	@%p45 bra 	$L__BB0_65;
	setp.eq.s32 	%p46, %r158, 1;
	@%p46 bra 	$L__BB0_34;
	setp.ne.s32 	%p47, %r158, 2;
	@%p47 bra 	$L__BB0_57;
	sub.s32 	%r159, %r314, %r120;
	add.s32 	%r160, %r159, 1;
	min.s32 	%r41, %r38, %r160;
	setp.lt.s32 	%p48, %r41, 2;
	@%p48 bra 	$L__BB0_34;
	add.s32 	%r42, %r41, -1;
	setp.ge.s32 	%p50, %r335, %r42;
	mov.pred 	%p155, -1;
	mov.f32 	%f484, 0f00000000;
	mov.f32 	%f485, %f484;
	@%p50 bra 	$L__BB0_31;
	cvt.s64.s32 	%rd59, %r314;
	add.s64 	%rd60, %rd5, %rd59;
	shl.b64 	%rd61, %rd60, 2;
	add.s64 	%rd7, %rd2, %rd61;
	mul.wide.u32 	%rd62, %r41, 4;
	sub.s64 	%rd187, 8, %rd62;
	add.s64 	%rd9, %rd1, %rd61;
	add.s32 	%r162, %r20, %r314;
	sub.s32 	%r323, %r162, %r41;
	mov.f32 	%f485, 0f00000000;
	mov.b32 	%r326, 1;
	mov.u32 	%r324, %r335;
	mov.f32 	%f484, %f485;
$L__BB0_25:
	mov.u32 	%r46, %r326;
	mul.wide.s32 	%rd63, %r323, 4;
	add.s64 	%rd64, %rd2, %rd63;
	add.s64 	%rd65, %rd7, %rd187;
	ld.global.nc.f32 	%f26, [%rd65];
	ld.global.nc.f32 	%f27, [%rd64];
	add.s64 	%rd66, %rd9, %rd187;
	ld.global.nc.f32 	%f28, [%rd66];
	abs.f32 	%f163, %f26;
	setp.equ.f32 	%p51, %f163, 0f7F800000;
	abs.f32 	%f164, %f27;
	setp.equ.f32 	%p52, %f164, 0f7F800000;
	or.pred  	%p53, %p51, %p52;
	abs.f32 	%f166, %f28;
	setp.equ.f32 	%p54, %f166, 0f7F800000;
	or.pred  	%p55, %p53, %p54;
	mov.b32 	%r326, 0;
	@%p55 bra 	$L__BB0_29;
	sub.f32 	%f29, %f26, %f27;
	setp.leu.f32 	%p56, %f29, 0f00000000;
	@%p56 bra 	$L__BB0_28;
	add.f32 	%f484, %f484, %f28;
	mov.u32 	%r326, %r46;
	bra.uni 	$L__BB0_29;
$L__BB0_28:
	setp.lt.f32 	%p57, %f29, 0f00000000;
	add.f32 	%f168, %f485, %f28;
	selp.f32 	%f485, %f168, %f485, %p57;
	mov.u32 	%r326, %r46;
$L__BB0_29:
	add.s32 	%r324, %r324, %r3;
	add.s64 	%rd187, %rd187, %rd6;
	add.s32 	%r323, %r323, %r3;
	setp.lt.s32 	%p58, %r324, %r42;
	@%p58 bra 	$L__BB0_25;
	setp.ne.s32 	%p155, %r326, 0;
$L__BB0_31:
	vote.sync.all.pred 	%p59, %p155, %r4;
	mov.b32 	%r165, %f484;
	shfl.sync.down.b32	%r166|%p60, %r165, 16, 31, %r4;
	mov.b32 	%f169, %r166;
	add.f32 	%f170, %f484, %f169;
	mov.b32 	%r167, %f170;
	shfl.sync.down.b32	%r168|%p61, %r167, 8, 31, %r4;
	mov.b32 	%f171, %r168;
	add.f32 	%f172, %f170, %f171;
	mov.b32 	%r169, %f172;
	shfl.sync.down.b32	%r170|%p62, %r169, 4, 31, %r4;
	mov.b32 	%f173, %r170;
	add.f32 	%f174, %f172, %f173;
	mov.b32 	%r171, %f174;
	shfl.sync.down.b32	%r172|%p63, %r171, 2, 31, %r4;
	mov.b32 	%f175, %r172;
	add.f32 	%f176, %f174, %f175;
	mov.b32 	%r173, %f176;
	shfl.sync.down.b32	%r174|%p64, %r173, 1, 31, %r4;
	mov.b32 	%f177, %r174;
	add.f32 	%f36, %f176, %f177;
	mov.b32 	%r175, %f485;
	shfl.sync.down.b32	%r176|%p65, %r175, 16, 31, %r4;
	mov.b32 	%f178, %r176;
	add.f32 	%f179, %f485, %f178;
	mov.b32 	%r177, %f179;
	shfl.sync.down.b32	%r178|%p66, %r177, 8, 31, %r4;
	mov.b32 	%f180, %r178;
	add.f32 	%f181, %f179, %f180;
	mov.b32 	%r179, %f181;
	shfl.sync.down.b32	%r180|%p67, %r179, 4, 31, %r4;
	mov.b32 	%f182, %r180;
	add.f32 	%f183, %f181, %f182;
	mov.b32 	%r181, %f183;
	shfl.sync.down.b32	%r182|%p68, %r181, 2, 31, %r4;
	mov.b32 	%f184, %r182;
	add.f32 	%f185, %f183, %f184;
	mov.b32 	%r183, %f185;
	shfl.sync.down.b32	%r184|%p69, %r183, 1, 31, %r4;
	mov.b32 	%f186, %r184;
	add.f32 	%f37, %f185, %f186;
	not.pred 	%p70, %p59;
	@%p70 bra 	$L__BB0_34;
	add.f32 	%f38, %f36, %f37;
	setp.leu.f32 	%p115, %f38, 0f00000000;
	@%p115 bra 	$L__BB0_57;
	mul.f32 	%f258, %f36, 0f42C80000;
	div.rn.f32 	%f501, %f258, %f38;
	bra.uni 	$L__BB0_57;
$L__BB0_34:
	add.s32 	%r50, %r314, 1;
	shl.b32 	%r51, %r38, 1;
	sub.s32 	%r185, %r50, %r51;
	max.s32 	%r52, %r185, 0;
	setp.lt.s32 	%p71, %r38, 2;
	@%p71 bra 	$L__BB0_57;
	min.s32 	%r53, %r50, %r51;
	setp.le.s32 	%p72, %r53, %r38;
	@%p72 bra 	$L__BB0_57;
	cvt.rn.f32.u32 	%f190, %r38;
	rcp.rn.f32 	%f40, %f190;
	setp.ge.s32 	%p74, %r335, %r38;
	mov.pred 	%p156, -1;
	mov.f32 	%f490, 0f00000000;
	mov.f32 	%f491, %f490;
	@%p74 bra 	$L__BB0_44;
	mov.f32 	%f491, 0f00000000;
	mov.b32 	%r329, 1;
	mov.u32 	%r327, %r20;
	mov.f32 	%f490, %f491;
$L__BB0_38:
	mov.u32 	%r55, %r329;
	add.s32 	%r188, %r327, %r52;
	mul.wide.u32 	%rd67, %r188, 4;
	add.s64 	%rd68, %rd2, %rd67;
	ld.global.nc.f32 	%f43, [%rd68];
	ld.global.nc.f32 	%f44, [%rd68+-4];
	abs.f32 	%f192, %f43;
	setp.equ.f32 	%p75, %f192, 0f7F800000;
	abs.f32 	%f193, %f44;
	setp.equ.f32 	%p76, %f193, 0f7F800000;
	or.pred  	%p77, %p75, %p76;
	mov.b32 	%r329, 0;
	@%p77 bra 	$L__BB0_42;
	sub.f32 	%f45, %f43, %f44;
	setp.leu.f32 	%p78, %f45, 0f00000000;
	@%p78 bra 	$L__BB0_41;
	add.f32 	%f490, %f490, %f45;
	mov.u32 	%r329, %r55;
	bra.uni 	$L__BB0_42;
$L__BB0_41:
	setp.lt.f32 	%p79, %f45, 0f00000000;
	sub.f32 	%f195, %f491, %f45;
	selp.f32 	%f491, %f195, %f491, %p79;
	mov.u32 	%r329, %r55;
$L__BB0_42:
	add.s32 	%r327, %r327, %r3;
	setp.le.s32 	%p80, %r327, %r38;
	@%p80 bra 	$L__BB0_38;
	setp.ne.s32 	%p156, %r329, 0;
$L__BB0_44:
	vote.sync.all.pred 	%p81, %p156, %r4;
	mov.b32 	%r190, %f490;
	shfl.sync.down.b32	%r191|%p82, %r190, 16, 31, %r4;
	mov.b32 	%f197, %r191;
	add.f32 	%f198, %f490, %f197;
	mov.b32 	%r192, %f198;
	shfl.sync.down.b32	%r193|%p83, %r192, 8, 31, %r4;
	mov.b32 	%f199, %r193;
	add.f32 	%f200, %f198, %f199;
	mov.b32 	%r194, %f200;
	shfl.sync.down.b32	%r195|%p84, %r194, 4, 31, %r4;
	mov.b32 	%f201, %r195;
	add.f32 	%f202, %f200, %f201;
	mov.b32 	%r196, %f202;
	shfl.sync.down.b32	%r197|%p85, %r196, 2, 31, %r4;
	mov.b32 	%f203, %r197;
	add.f32 	%f204, %f202, %f203;
	mov.b32 	%r198, %f204;
	shfl.sync.down.b32	%r199|%p86, %r198, 1, 31, %r4;
	mov.b32 	%f205, %r199;
	add.f32 	%f52, %f204, %f205;
	mov.b32 	%r200, %f491;
	shfl.sync.down.b32	%r201|%p87, %r200, 16, 31, %r4;
	mov.b32 	%f206, %r201;
	add.f32 	%f207, %f491, %f206;
	mov.b32 	%r202, %f207;
	shfl.sync.down.b32	%r203|%p88, %r202, 8, 31, %r4;
	mov.b32 	%f208, %r203;
	add.f32 	%f209, %f207, %f208;
	mov.b32 	%r204, %f209;
	shfl.sync.down.b32	%r205|%p89, %r204, 4, 31, %r4;
	mov.b32 	%f210, %r205;
	add.f32 	%f211, %f209, %f210;
	mov.b32 	%r206, %f211;
	shfl.sync.down.b32	%r207|%p90, %r206, 2, 31, %r4;
	mov.b32 	%f212, %r207;
	add.f32 	%f213, %f211, %f212;
	mov.b32 	%r208, %f213;
	shfl.sync.down.b32	%r209|%p91, %r208, 1, 31, %r4;
	mov.b32 	%f214, %r209;
	add.f32 	%f53, %f213, %f214;
	not.pred 	%p92, %p81;
	@%p92 bra 	$L__BB0_57;
	mul.f32 	%f54, %f40, %f52;
	mul.f32 	%f55, %f40, %f53;
	not.b32 	%r210, %r38;
	add.s32 	%r58, %r53, %r210;
	setp.gt.s32 	%p93, %r58, 0;
	@%p93 bra 	$L__BB0_48;
	add.f32 	%f56, %f54, %f55;
	setp.eq.f32 	%p114, %f56, 0f00000000;
	@%p114 bra 	$L__BB0_57;
	mul.f32 	%f256, %f54, 0f42C80000;
	div.rn.f32 	%f501, %f256, %f56;
	bra.uni 	$L__BB0_57;
$L__BB0_48:
	mov.f32 	%f216, 0f3F800000;
	sub.f32 	%f217, %f216, %f40;
	lg2.approx.f32 	%f58, %f217;
	setp.ge.s32 	%p95, %r335, %r58;
	mov.pred 	%p157, -1;
	mov.f32 	%f497, 0f00000000;
	mov.f32 	%f498, %f497;
	@%p95 bra 	$L__BB0_54;
	mul.f32 	%f219, %f58, %f5;
	ex2.approx.f32 	%f496, %f219;
	mul.f32 	%f220, %f58, %f4;
	ex2.approx.f32 	%f60, %f220;
	mov.f32 	%f498, 0f00000000;
	mov.b32 	%r331, 1;
	cvt.u64.u32 	%rd69, %r52;
	cvt.s64.s32 	%rd71, %r53;
	mov.u32 	%r330, %r335;
	mov.f32 	%f497, %f498;
$L__BB0_50:
	cvt.u64.u32 	%rd70, %r330;
	sub.s64 	%rd72, %rd71, %rd70;
	add.s64 	%rd73, %rd72, %rd69;
	shl.b64 	%rd74, %rd73, 2;
	add.s64 	%rd75, %rd2, %rd74;
	ld.global.nc.f32 	%f64, [%rd75+-4];
	ld.global.nc.f32 	%f65, [%rd75+-8];
	abs.f32 	%f221, %f64;
	setp.equ.f32 	%p96, %f221, 0f7F800000;
	abs.f32 	%f222, %f65;
	setp.equ.f32 	%p97, %f222, 0f7F800000;
	or.pred  	%p98, %p96, %p97;
	mov.b32 	%r332, 0;
	@%p98 bra 	$L__BB0_52;
	sub.f32 	%f224, %f64, %f65;
	max.f32 	%f225, %f224, 0f00000000;
	setp.lt.f32 	%p99, %f224, 0f00000000;
	neg.f32 	%f226, %f224;
	selp.f32 	%f227, %f226, 0f00000000, %p99;
	fma.rn.f32 	%f497, %f496, %f225, %f497;
	fma.rn.f32 	%f498, %f496, %f227, %f498;
	mov.u32 	%r332, %r331;
$L__BB0_52:
	mul.f32 	%f496, %f60, %f496;
	add.s32 	%r330, %r330, %r3;
	setp.lt.s32 	%p100, %r330, %r58;
	mov.u32 	%r331, %r332;
	@%p100 bra 	$L__BB0_50;
	setp.ne.s32 	%p157, %r332, 0;
$L__BB0_54:
	vote.sync.all.pred 	%p101, %p157, %r4;
	mov.b32 	%r214, %f497;
	shfl.sync.down.b32	%r215|%p102, %r214, 16, 31, %r4;
	mov.b32 	%f229, %r215;
	add.f32 	%f230, %f497, %f229;
	mov.b32 	%r216, %f230;
	shfl.sync.down.b32	%r217|%p103, %r216, 8, 31, %r4;
	mov.b32 	%f231, %r217;
	add.f32 	%f232, %f230, %f231;
	mov.b32 	%r218, %f232;
	shfl.sync.down.b32	%r219|%p104, %r218, 4, 31, %r4;
	mov.b32 	%f233, %r219;
	add.f32 	%f234, %f232, %f233;
	mov.b32 	%r220, %f234;
	shfl.sync.down.b32	%r221|%p105, %r220, 2, 31, %r4;
	mov.b32 	%f235, %r221;
	add.f32 	%f236, %f234, %f235;
	mov.b32 	%r222, %f236;
	shfl.sync.down.b32	%r223|%p106, %r222, 1, 31, %r4;
	mov.b32 	%f237, %r223;
	add.f32 	%f73, %f236, %f237;
	mov.b32 	%r224, %f498;
	shfl.sync.down.b32	%r225|%p107, %r224, 16, 31, %r4;
	mov.b32 	%f238, %r225;
	add.f32 	%f239, %f498, %f238;
	mov.b32 	%r226, %f239;
	shfl.sync.down.b32	%r227|%p108, %r226, 8, 31, %r4;
	mov.b32 	%f240, %r227;
	add.f32 	%f241, %f239, %f240;
	mov.b32 	%r228, %f241;
	shfl.sync.down.b32	%r229|%p109, %r228, 4, 31, %r4;
	mov.b32 	%f242, %r229;
	add.f32 	%f243, %f241, %f242;
	mov.b32 	%r230, %f243;
	shfl.sync.down.b32	%r231|%p110, %r230, 2, 31, %r4;
	mov.b32 	%f244, %r231;
	add.f32 	%f245, %f243, %f244;
	mov.b32 	%r232, %f245;
	shfl.sync.down.b32	%r233|%p111, %r232, 1, 31, %r4;
	mov.b32 	%f246, %r233;
	add.f32 	%f74, %f245, %f246;
	not.pred 	%p112, %p101;
	@%p112 bra 	$L__BB0_57;
	cvt.rn.f32.u32 	%f248, %r58;
	mul.f32 	%f249, %f58, %f248;
	ex2.approx.f32 	%f250, %f249;
	mul.f32 	%f251, %f40, %f73;
	fma.rn.f32 	%f75, %f250, %f54, %f251;
	mul.f32 	%f252, %f40, %f74;
	fma.rn.f32 	%f253, %f250, %f55, %f252;
	add.f32 	%f76, %f75, %f253;
	setp.eq.f32 	%p113, %f76, 0f00000000;
	@%p113 bra 	$L__BB0_57;
	mul.f32 	%f254, %f75, 0f42C80000;
	div.rn.f32 	%f501, %f254, %f76;
$L__BB0_57:
	fma.rn.f32 	%f260, %f501, 0f40000000, 0fC2C80000;
	abs.f32 	%f79, %f260;
	setp.ge.s32 	%p116, %r335, %r38;
	mov.f32 	%f504, 0f00000000;
	mov.f32 	%f505, %f504;
	@%p116 bra 	$L__BB0_62;
	fma.rn.f32 	%f80, %f79, 0f3D23D70A, %f1;
	mov.f32 	%f505, 0f00000000;
	mov.u32 	%r333, %r335;
	mov.f32 	%f504, %f505;
$L__BB0_59:
	add.s32 	%r234, %r333, %r39;
	mul.wide.s32 	%rd76, %r234, 4;
	add.s64 	%rd77, %rd2, %rd76;
	ld.global.nc.f32 	%f83, [%rd77];
	abs.f32 	%f262, %f83;
	setp.nan.f32 	%p117, %f262, %f262;
	@%p117 bra 	$L__BB0_61;
	sub.s32 	%r235, %r38, %r333;
	cvt.rn.f32.s32 	%f263, %r235;
	lg2.approx.f32 	%f264, %f263;
	mul.f32 	%f265, %f80, %f264;
	ex2.approx.f32 	%f266, %f265;
	fma.rn.f32 	%f504, %f83, %f266, %f504;
	add.f32 	%f505, %f505, %f266;
$L__BB0_61:
	add.s32 	%r333, %r333, %r3;
	setp.lt.s32 	%p118, %r333, %r38;
	@%p118 bra 	$L__BB0_59;
$L__BB0_62:
	setp.ne.s32 	%p119, %r335, 0;
	mov.b32 	%r236, %f504;
	shfl.sync.down.b32	%r237|%p120, %r236, 16, 31, %r4;
	mov.b32 	%f267, %r237;
	add.f32 	%f268, %f504, %f267;
	mov.b32 	%r238, %f268;
	shfl.sync.down.b32	%r239|%p121, %r238, 8, 31, %r4;
	mov.b32 	%f269, %r239;
	add.f32 	%f270, %f268, %f269;
	mov.b32 	%r240, %f270;
	shfl.sync.down.b32	%r241|%p122, %r240, 4, 31, %r4;
	mov.b32 	%f271, %r241;
	add.f32 	%f272, %f270, %f271;
	mov.b32 	%r242, %f272;
	shfl.sync.down.b32	%r243|%p123, %r242, 2, 31, %r4;
	mov.b32 	%f273, %r243;
	add.f32 	%f274, %f272, %f273;
	mov.b32 	%r244, %f274;
	shfl.sync.down.b32	%r245|%p124, %r244, 1, 31, %r4;
	mov.b32 	%f275, %r245;
	add.f32 	%f90, %f274, %f275;
	mov.b32 	%r246, %f505;
	shfl.sync.down.b32	%r247|%p125, %r246, 16, 31, %r4;
	mov.b32 	%f276, %r247;
	add.f32 	%f277, %f505, %f276;
	mov.b32 	%r248, %f277;
	shfl.sync.down.b32	%r249|%p126, %r248, 8, 31, %r4;
	mov.b32 	%f278, %r249;
	add.f32 	%f279, %f277, %f278;
	mov.b32 	%r250, %f279;
	shfl.sync.down.b32	%r251|%p127, %r250, 4, 31, %r4;
	mov.b32 	%f280, %r251;
	add.f32 	%f281, %f279, %f280;
	mov.b32 	%r252, %f281;
	shfl.sync.down.b32	%r253|%p128, %r252, 2, 31, %r4;
	mov.b32 	%f282, %r253;
	add.f32 	%f283, %f281, %f282;
	mov.b32 	%r254, %f283;
	shfl.sync.down.b32	%r255|%p129, %r254, 1, 31, %r4;
	mov.b32 	%f284, %r255;
	add.f32 	%f91, %f283, %f284;
	@%p119 bra 	$L__BB0_64;
	setp.gt.f32 	%p130, %f91, 0f00000000;
	div.rn.f32 	%f285, %f90, %f91;
	mov.b32 	%f286, %r40;
	selp.f32 	%f287, %f285, %f286, %p130;
	add.s32 	%r256, %r314, %r8;
	mul.wide.s32 	%rd78, %r256, 4;
	add.s64 	%rd79, %rd4, %rd78;
	st.global.f32 	[%rd79], %f287;
$L__BB0_64:
	bar.warp.sync 	%r4;
$L__BB0_65:
	add.s32 	%r314, %r314, 1;
	setp.ne.s32 	%p131, %r314, %r119;
	@%p131 bra 	$L__BB0_11;
	setp.gt.s32 	%p132, %r7, 1;
	@%p132 bra 	$L__BB0_74;
	setp.ge.u32 	%p149, %r335, %r119;
	@%p149 bra 	$L__BB0_94;
	add.s32 	%r294, %r335, %r3;
	max.s32 	%r295, %r119, %r294;
	setp.lt.s32 	%p150, %r294, %r119;
	selp.u32 	%r296, 1, 0, %p150;
	add.s32 	%r297, %r294, %r296;
	sub.s32 	%r298, %r295, %r297;
	div.u32 	%r299, %r298, %r3;
	add.s32 	%r66, %r299, %r296;
	and.b32  	%r300, %r66, 3;
	setp.eq.s32 	%p151, %r300, 3;
	@%p151 bra 	$L__BB0_71;
	add.s32 	%r301, %r66, 1;
	and.b32  	%r302, %r301, 3;
	add.s32 	%r303, %r335, %r8;
	mul.wide.u32 	%rd188, %r303, 4;
	neg.s32 	%r334, %r302;
	mad.lo.s32 	%r335, %r3, %r302, %r335;
$L__BB0_70:
	.pragma "nounroll";
	add.s64 	%rd173, %rd4, %rd188;
	ld.global.f32 	%f468, [%rd173];
	add.s64 	%rd174, %rd3, %rd188;
	st.global.f32 	[%rd174], %f468;
	add.s64 	%rd188, %rd188, %rd6;
	add.s32 	%r334, %r334, 1;
	setp.ne.s32 	%p152, %r334, 0;
	@%p152 bra 	$L__BB0_70;
$L__BB0_71:
	setp.lt.u32 	%p153, %r66, 3;
	@%p153 bra 	$L__BB0_94;
	shl.b32 	%r308, %r3, 2;
$L__BB0_73:
	add.s32 	%r304, %r335, %r8;
	mul.wide.u32 	%rd175, %r304, 4;
	add.s64 	%rd176, %rd4, %rd175;
	ld.global.f32 	%f469, [%rd176];
	add.s64 	%rd177, %rd3, %rd175;
	st.global.f32 	[%rd177], %f469;
	add.s32 	%r305, %r304, %r3;
	mul.wide.u32 	%rd178, %r305, 4;
	add.s64 	%rd179, %rd4, %rd178;
	ld.global.f32 	%f470, [%rd179];
	add.s64 	%rd180, %rd3, %rd178;
	st.global.f32 	[%rd180], %f470;
	add.s32 	%r306, %r305, %r3;
	mul.wide.u32 	%rd181, %r306, 4;
	add.s64 	%rd182, %rd4, %rd181;
	ld.global.f32 	%f471, [%rd182];
	add.s64 	%rd183, %rd3, %rd181;
	st.global.f32 	[%rd183], %f471;
	add.s32 	%r307, %r306, %r3;
	mul.wide.u32 	%rd184, %r307, 4;
	add.s64 	%rd185, %rd4, %rd184;
	ld.global.f32 	%f472, [%rd185];
	add.s64 	%rd186, %rd3, %rd184;
	st.global.f32 	[%rd186], %f472;
	add.s32 	%r335, %r308, %r335;
	setp.lt.s32 	%p154, %r335, %r119;
	@%p154 bra 	$L__BB0_73;
	bra.uni 	$L__BB0_94;
$L__BB0_74:
	setp.ne.s32 	%p133, %r335, 0;
	add.s32 	%r346, %r19, %r7;
	setp.gt.s32 	%p134, %r346, %r119;
	or.pred  	%p135, %p133, %p134;
	@%p135 bra 	$L__BB0_94;
	add.s32 	%r75, %r7, -1;
	cvt.rn.f32.u32 	%f92, %r7;
	mul.f32 	%f290, %f92, 0f3F000000;
	add.s32 	%r258, %r7, 1;
	cvt.rn.f32.u32 	%f291, %r258;
	mul.f32 	%f93, %f290, %f291;
	add.s32 	%r259, %r7, -2;
	and.b32  	%r76, %r75, 15;
	setp.lt.u32 	%p136, %r259, 15;
	mov.f32 	%f525, 0f00000000;
	mov.b32 	%r339, 0;
	mov.f32 	%f524, %f525;
	@%p136 bra 	$L__BB0_78;
	and.b32  	%r339, %r75, -16;
	mov.f32 	%f525, 0f00000000;
	mov.b32 	%r337, 0;
	cvt.u64.u32 	%rd81, %r8;
	cvt.s64.s32 	%rd82, %r18;
	add.s64 	%rd83, %rd82, %rd81;
$L__BB0_77:
	.pragma "nounroll";
	cvt.s64.s32 	%rd80, %r337;
	add.s64 	%rd84, %rd83, %rd80;
	shl.b64 	%rd85, %rd84, 2;
	add.s64 	%rd86, %rd4, %rd85;
	ld.global.f32 	%f293, [%rd86+-4];
	cvt.rn.f32.u32 	%f294, %r337;
	add.f32 	%f295, %f294, 0f3F800000;
	fma.rn.f32 	%f296, %f295, %f293, %f524;
	add.f32 	%f297, %f525, %f293;
	ld.global.f32 	%f298, [%rd86];
	add.s32 	%r261, %r337, 1;
	cvt.rn.f32.u32 	%f299, %r261;
	add.f32 	%f300, %f299, 0f3F800000;
	fma.rn.f32 	%f301, %f300, %f298, %f296;
	add.f32 	%f302, %f297, %f298;
	ld.global.f32 	%f303, [%rd86+4];
	add.s32 	%r262, %r337, 2;
	cvt.rn.f32.u32 	%f304, %r262;
	add.f32 	%f305, %f304, 0f3F800000;
	fma.rn.f32 	%f306, %f305, %f303, %f301;
	add.f32 	%f307, %f302, %f303;
	ld.global.f32 	%f308, [%rd86+8];
	add.s32 	%r263, %r337, 3;
	cvt.rn.f32.u32 	%f309, %r263;
	add.f32 	%f310, %f309, 0f3F800000;
	fma.rn.f32 	%f311, %f310, %f308, %f306;
	add.f32 	%f312, %f307, %f308;
	ld.global.f32 	%f313, [%rd86+12];
	add.s32 	%r264, %r337, 4;
	cvt.rn.f32.u32 	%f314, %r264;
	add.f32 	%f315, %f314, 0f3F800000;
	fma.rn.f32 	%f316, %f315, %f313, %f311;
	add.f32 	%f317, %f312, %f313;
	ld.global.f32 	%f318, [%rd86+16];
	add.s32 	%r265, %r337, 5;
	cvt.rn.f32.u32 	%f319, %r265;
	add.f32 	%f320, %f319, 0f3F800000;
	fma.rn.f32 	%f321, %f320, %f318, %f316;
	add.f32 	%f322, %f317, %f318;
	ld.global.f32 	%f323, [%rd86+20];
	add.s32 	%r266, %r337, 6;
	cvt.rn.f32.u32 	%f324, %r266;
	add.f32 	%f325, %f324, 0f3F800000;
	fma.rn.f32 	%f326, %f325, %f323, %f321;
	add.f32 	%f327, %f322, %f323;
	ld.global.f32 	%f328, [%rd86+24];
	add.s32 	%r267, %r337, 7;
	cvt.rn.f32.u32 	%f329, %r267;
	add.f32 	%f330, %f329, 0f3F800000;
	fma.rn.f32 	%f331, %f330, %f328, %f326;
	add.f32 	%f332, %f327, %f328;
	ld.global.f32 	%f333, [%rd86+28];
	add.s32 	%r268, %r337, 8;
	cvt.rn.f32.u32 	%f334, %r268;
	add.f32 	%f335, %f334, 0f3F800000;
	fma.rn.f32 	%f336, %f335, %f333, %f331;
	add.f32 	%f337, %f332, %f333;
	ld.global.f32 	%f338, [%rd86+32];
	add.s32 	%r269, %r337, 9;
	cvt.rn.f32.u32 	%f339, %r269;
	add.f32 	%f340, %f339, 0f3F800000;
	fma.rn.f32 	%f341, %f340, %f338, %f336;
	add.f32 	%f342, %f337, %f338;
	ld.global.f32 	%f343, [%rd86+36];
	add.s32 	%r270, %r337, 10;
	cvt.rn.f32.u32 	%f344, %r270;
	add.f32 	%f345, %f344, 0f3F800000;
	fma.rn.f32 	%f346, %f345, %f343, %f341;
	add.f32 	%f347, %f342, %f343;
	ld.global.f32 	%f348, [%rd86+40];
	add.s32 	%r271, %r337, 11;
	cvt.rn.f32.u32 	%f349, %r271;
	add.f32 	%f350, %f349, 0f3F800000;
	fma.rn.f32 	%f351, %f350, %f348, %f346;
	add.f32 	%f352, %f347, %f348;
	ld.global.f32 	%f353, [%rd86+44];
	add.s32 	%r272, %r337, 12;
	cvt.rn.f32.u32 	%f354, %r272;
	add.f32 	%f355, %f354, 0f3F800000;
	fma.rn.f32 	%f356, %f355, %f353, %f351;
	add.f32 	%f357, %f352, %f353;
	ld.global.f32 	%f358, [%rd86+48];
	add.s32 	%r273, %r337, 13;
	cvt.rn.f32.u32 	%f359, %r273;
	add.f32 	%f360, %f359, 0f3F800000;
	fma.rn.f32 	%f361, %f360, %f358, %f356;
	add.f32 	%f362, %f357, %f358;
	ld.global.f32 	%f363, [%rd86+52];
	add.s32 	%r274, %r337, 14;
	cvt.rn.f32.u32 	%f364, %r274;
	add.f32 	%f365, %f364, 0f3F800000;
	fma.rn.f32 	%f366, %f365, %f363, %f361;
	add.f32 	%f367, %f362, %f363;
	ld.global.f32 	%f368, [%rd86+56];
	add.s32 	%r275, %r337, 15;
	cvt.rn.f32.u32 	%f369, %r275;
	add.f32 	%f370, %f369, 0f3F800000;
	fma.rn.f32 	%f524, %f370, %f368, %f366;
	add.f32 	%f525, %f367, %f368;
	add.s32 	%r337, %r337, 16;
	setp.ne.s32 	%p137, %r337, %r339;
	@%p137 bra 	$L__BB0_77;
$L__BB0_78:
	setp.eq.s32 	%p138, %r76, 0;
	@%p138 bra 	$L__BB0_87;
	and.b32  	%r81, %r75, 7;
	setp.lt.u32 	%p139, %r76, 8;
	@%p139 bra 	$L__BB0_81;
	cvt.s64.s32 	%rd87, %r339;
	cvt.u64.u32 	%rd88, %r8;
	cvt.s64.s32 	%rd89, %r18;
	add.s64 	%rd90, %rd89, %rd88;
	add.s64 	%rd91, %rd90, %rd87;
	shl.b64 	%rd92, %rd91, 2;
	add.s64 	%rd93, %rd4, %rd92;
	ld.global.f32 	%f372, [%rd93+-4];
	cvt.rn.f32.u32 	%f373, %r339;
	add.f32 	%f374, %f373, 0f3F800000;
	fma.rn.f32 	%f375, %f374, %f372, %f524;
	add.f32 	%f376, %f525, %f372;
	add.s32 	%r276, %r339, 1;
	cvt.s64.s32 	%rd94, %r276;
	add.s64 	%rd95, %rd90, %rd94;
	shl.b64 	%rd96, %rd95, 2;
	add.s64 	%rd97, %rd4, %rd96;
	ld.global.f32 	%f377, [%rd97+-4];
	cvt.rn.f32.u32 	%f378, %r276;
	add.f32 	%f379, %f378, 0f3F800000;
	fma.rn.f32 	%f380, %f379, %f377, %f375;
	add.f32 	%f381, %f376, %f377;
	add.s32 	%r277, %r339, 2;
	cvt.s64.s32 	%rd98, %r277;
	add.s64 	%rd99, %rd90, %rd98;
	shl.b64 	%rd100, %rd99, 2;
	add.s64 	%rd101, %rd4, %rd100;
	ld.global.f32 	%f382, [%rd101+-4];
	cvt.rn.f32.u32 	%f383, %r277;
	add.f32 	%f384, %f383, 0f3F800000;
	fma.rn.f32 	%f385, %f384, %f382, %f380;
	add.f32 	%f386, %f381, %f382;
	add.s32 	%r278, %r339, 3;
	cvt.s64.s32 	%rd102, %r278;
	add.s64 	%rd103, %rd90, %rd102;
	shl.b64 	%rd104, %rd103, 2;
	add.s64 	%rd105, %rd4, %rd104;
	ld.global.f32 	%f387, [%rd105+-4];
	cvt.rn.f32.u32 	%f388, %r278;
	add.f32 	%f389, %f388, 0f3F800000;
	fma.rn.f32 	%f390, %f389, %f387, %f385;
	add.f32 	%f391, %f386, %f387;
	add.s32 	%r279, %r339, 4;
	cvt.s64.s32 	%rd106, %r279;
	add.s64 	%rd107, %rd90, %rd106;
	shl.b64 	%rd108, %rd107, 2;
	add.s64 	%rd109, %rd4, %rd108;
	ld.global.f32 	%f392, [%rd109+-4];
	cvt.rn.f32.u32 	%f393, %r279;
	add.f32 	%f394, %f393, 0f3F800000;
	fma.rn.f32 	%f395, %f394, %f392, %f390;
	add.f32 	%f396, %f391, %f392;
	add.s32 	%r280, %r339, 5;
	cvt.s64.s32 	%rd110, %r280;
	add.s64 	%rd111, %rd90, %rd110;
	shl.b64 	%rd112, %rd111, 2;
	add.s64 	%rd113, %rd4, %rd112;
	ld.global.f32 	%f397, [%rd113+-4];
	cvt.rn.f32.u32 	%f398, %r280;
	add.f32 	%f399, %f398, 0f3F800000;
	fma.rn.f32 	%f400, %f399, %f397, %f395;
	add.f32 	%f401, %f396, %f397;
	add.s32 	%r281, %r339, 6;
	cvt.s64.s32 	%rd114, %r281;
	add.s64 	%rd115, %rd90, %rd114;
	shl.b64 	%rd116, %rd115, 2;
	add.s64 	%rd117, %rd4, %rd116;
	ld.global.f32 	%f402, [%rd117+-4];
	cvt.rn.f32.u32 	%f403, %r281;
	add.f32 	%f404, %f403, 0f3F800000;
	fma.rn.f32 	%f405, %f404, %f402, %f400;
	add.f32 	%f406, %f401, %f402;
	add.s32 	%r282, %r339, 7;
	cvt.s64.s32 	%rd118, %r282;
	add.s64 	%rd119, %rd90, %rd118;
	shl.b64 	%rd120, %rd119, 2;
	add.s64 	%rd121, %rd4, %rd120;
	ld.global.f32 	%f407, [%rd121+-4];
	cvt.rn.f32.u32 	%f408, %r282;
	add.f32 	%f409, %f408, 0f3F800000;
	fma.rn.f32 	%f524, %f409, %f407, %f405;
	add.f32 	%f525, %f406, %f407;
	add.s32 	%r339, %r339, 8;
$L__BB0_81:
	setp.eq.s32 	%p140, %r81, 0;
	@%p140 bra 	$L__BB0_87;
	and.b32  	%r84, %r75, 3;
	setp.lt.u32 	%p141, %r81, 4;
	@%p141 bra 	$L__BB0_84;
	cvt.s64.s32 	%rd122, %r339;
	cvt.u64.u32 	%rd123, %r8;
	cvt.s64.s32 	%rd124, %r18;
	add.s64 	%rd125, %rd124, %rd123;
	add.s64 	%rd126, %rd125, %rd122;
	shl.b64 	%rd127, %rd126, 2;
	add.s64 	%rd128, %rd4, %rd127;
	ld.global.f32 	%f411, [%rd128+-4];
	cvt.rn.f32.u32 	%f412, %r339;
	add.f32 	%f413, %f412, 0f3F800000;
	fma.rn.f32 	%f414, %f413, %f411, %f524;
	add.f32 	%f415, %f525, %f411;
	add.s32 	%r283, %r339, 1;
	cvt.s64.s32 	%rd129, %r283;
	add.s64 	%rd130, %rd125, %rd129;
	shl.b64 	%rd131, %rd130, 2;
	add.s64 	%rd132, %rd4, %rd131;
	ld.global.f32 	%f416, [%rd132+-4];
	cvt.rn.f32.u32 	%f417, %r283;
	add.f32 	%f418, %f417, 0f3F800000;
	fma.rn.f32 	%f419, %f418, %f416, %f414;
	add.f32 	%f420, %f415, %f416;
	add.s32 	%r284, %r339, 2;
	cvt.s64.s32 	%rd133, %r284;
	add.s64 	%rd134, %rd125, %rd133;
	shl.b64 	%rd135, %rd134, 2;
	add.s64 	%rd136, %rd4, %rd135;
	ld.global.f32 	%f421, [%rd136+-4];
	cvt.rn.f32.u32 	%f422, %r284;
	add.f32 	%f423, %f422, 0f3F800000;
	fma.rn.f32 	%f424, %f423, %f421, %f419;
	add.f32 	%f425, %f420, %f421;
	add.s32 	%r285, %r339, 3;
	cvt.s64.s32 	%rd137, %r285;
	add.s64 	%rd138, %rd125, %rd137;
	shl.b64 	%rd139, %rd138, 2;
	add.s64 	%rd140, %rd4, %rd139;
	ld.global.f32 	%f426, [%rd140+-4];
	cvt.rn.f32.u32 	%f427, %r285;
	add.f32 	%f428, %f427, 0f3F800000;
	fma.rn.f32 	%f524, %f428, %f426, %f424;
	add.f32 	%f525, %f425, %f426;
	add.s32 	%r339, %r339, 4;
$L__BB0_84:
	setp.eq.s32 	%p142, %r84, 0;
	@%p142 bra 	$L__BB0_87;
	add.s64 	%rd15, %rd4, -4;
	cvt.s64.s32 	%rd141, %r18;
	cvt.u64.u32 	%rd142, %r8;
	add.s64 	%rd16, %rd141, %rd142;
	neg.s32 	%r341, %r84;
$L__BB0_86:
	.pragma "nounroll";
	cvt.s64.s32 	%rd143, %r339;
	add.s64 	%rd144, %rd16, %rd143;
	shl.b64 	%rd145, %rd144, 2;
	add.s64 	%rd146, %rd15, %rd145;
	ld.global.f32 	%f429, [%rd146];
	cvt.rn.f32.u32 	%f430, %r339;
	add.f32 	%f431, %f430, 0f3F800000;
	fma.rn.f32 	%f524, %f431, %f429, %f524;
	add.f32 	%f525, %f525, %f429;
	add.s32 	%r339, %r339, 1;
	add.s32 	%r341, %r341, 1;
	setp.ne.s32 	%p143, %r341, 0;
	@%p143 bra 	$L__BB0_86;
$L__BB0_87:
	add.s32 	%r286, %r75, %r8;
	add.s32 	%r287, %r286, %r19;
	mul.wide.s32 	%rd147, %r287, 4;
	add.s64 	%rd148, %rd4, %rd147;
	ld.global.f32 	%f432, [%rd148];
	fma.rn.f32 	%f433, %f432, %f92, %f524;
	add.f32 	%f434, %f525, %f432;
	div.rn.f32 	%f435, %f433, %f93;
	add.s64 	%rd149, %rd3, %rd147;
	st.global.f32 	[%rd149], %f435;
	sub.f32 	%f529, %f433, %f434;
	cvt.u64.u32 	%rd150, %r8;
	cvt.s64.s32 	%rd151, %r18;
	add.s64 	%rd152, %rd151, %rd150;
	shl.b64 	%rd153, %rd152, 2;
	add.s64 	%rd154, %rd4, %rd153;
	ld.global.f32 	%f436, [%rd154+-4];
	sub.f32 	%f528, %f434, %f436;
	setp.ge.s32 	%p144, %r346, %r119;
	@%p144 bra 	$L__BB0_94;
	add.s32 	%r345, %r18, %r7;
	sub.s32 	%r288, %r119, %r345;
	add.s32 	%r289, %r288, 1;
	and.b32  	%r93, %r289, 3;
	setp.eq.s32 	%p145, %r93, 0;
	@%p145 bra 	$L__BB0_91;
	mul.wide.u32 	%rd155, %r7, 4;
	sub.s64 	%rd156, %rd4, %rd155;
	add.s64 	%rd17, %rd156, 4;
	add.s32 	%r290, %r124, %r7;
	add.s32 	%r291, %r290, %r120;
	add.s32 	%r292, %r291, %r8;
	add.s32 	%r344, %r292, -1;
	neg.s32 	%r343, %r93;
$L__BB0_90:
	.pragma "nounroll";
	mov.u32 	%r346, %r345;
	mul.wide.s32 	%rd157, %r344, 4;
	add.s64 	%rd158, %rd17, %rd157;
	add.s64 	%rd159, %rd3, %rd157;
	add.s64 	%rd160, %rd4, %rd157;
	ld.global.f32 	%f437, [%rd160];
	fma.rn.f32 	%f438, %f437, %f92, %f529;
	add.f32 	%f439, %f528, %f437;
	div.rn.f32 	%f440, %f438, %f93;
	st.global.f32 	[%rd159], %f440;
	sub.f32 	%f529, %f438, %f439;
	ld.global.f32 	%f441, [%rd158];
	sub.f32 	%f528, %f439, %f441;
	add.s32 	%r345, %r346, 1;
	add.s32 	%r344, %r344, 1;
	add.s32 	%r343, %r343, 1;
	setp.ne.s32 	%p146, %r343, 0;
	@%p146 bra 	$L__BB0_90;
$L__BB0_91:
	setp.lt.u32 	%p147, %r288, 3;
	@%p147 bra 	$L__BB0_94;
	sub.s32 	%r351, %r346, %r119;
	mul.wide.u32 	%rd161, %r7, 4;
	sub.s64 	%rd162, %rd4, %rd161;
	add.s64 	%rd18, %rd162, 4;
	add.s32 	%r347, %r346, %r8;
	add.s32 	%r350, %r347, 1;
	add.s32 	%r349, %r347, 2;
	add.s32 	%r348, %r347, 3;
	add.s64 	%rd19, %rd4, 8;
	add.s64 	%rd20, %rd3, 8;
$L__BB0_93:
	mul.wide.s32 	%rd163, %r350, 4;
	add.s64 	%rd164, %rd18, %rd163;
	mul.wide.s32 	%rd165, %r349, 4;
	add.s64 	%rd166, %rd18, %rd165;
	mul.wide.s32 	%rd167, %r348, 4;
	add.s64 	%rd168, %rd18, %rd167;
	mul.wide.s32 	%rd169, %r347, 4;
	add.s64 	%rd170, %rd18, %rd169;
	add.s64 	%rd171, %rd19, %rd169;
	add.s64 	%rd172, %rd20, %rd169;
	ld.global.f32 	%f442, [%rd171+-8];
	fma.rn.f32 	%f443, %f442, %f92, %f529;
	add.f32 	%f444, %f528, %f442;
	div.rn.f32 	%f445, %f443, %f93;
	st.global.f32 	[%rd172+-8], %f445;
	sub.f32 	%f446, %f443, %f444;
	ld.global.f32 	%f447, [%rd170];
	sub.f32 	%f448, %f444, %f447;
	ld.global.f32 	%f449, [%rd171+-4];
	fma.rn.f32 	%f450, %f449, %f92, %f446;
	add.f32 	%f451, %f448, %f449;
	div.rn.f32 	%f452, %f450, %f93;
	st.global.f32 	[%rd172+-4], %f452;
	sub.f32 	%f453, %f450, %f451;
	ld.global.f32 	%f454, [%rd164];
	sub.f32 	%f455, %f451, %f454;
	ld.global.f32 	%f456, [%rd171];
	fma.rn.f32 	%f457, %f456, %f92, %f453;
	add.f32 	%f458, %f455, %f456;
	div.rn.f32 	%f459, %f457, %f93;
	st.global.f32 	[%rd172], %f459;
	sub.f32 	%f460, %f457, %f458;
	ld.global.f32 	%f461, [%rd166];
	sub.f32 	%f462, %f458, %f461;
	ld.global.f32 	%f463, [%rd171+4];
	fma.rn.f32 	%f464, %f463, %f92, %f460;
	add.f32 	%f465, %f462, %f463;
	div.rn.f32 	%f466, %f464, %f93;
	st.global.f32 	[%rd172+4], %f466;
	sub.f32 	%f529, %f464, %f465;
	ld.global.f32 	%f467, [%rd168];
	sub.f32 	%f528, %f465, %f467;
	add.s32 	%r351, %r351, 4;
	add.s32 	%r350, %r350, 4;
	add.s32 	%r349, %r349, 4;
	add.s32 	%r348, %r348, 4;
	add.s32 	%r347, %r347, 4;
	setp.ne.s32 	%p148, %r351, 0;
	@%p148 bra 	$L__BB0_93;
$L__BB0_94:
	ret;

}
	// .globl	uma_many_series_one_param_f32
.visible .entry uma_many_series_one_param_f32(
	.param .u64 .ptr .align 1 uma_many_series_one_param_f32_param_0,
	.param .u64 .ptr .align 1 uma_many_series_one_param_f32_param_1,
	.param .u32 uma_many_series_one_param_f32_param_2,
	.param .f32 uma_many_series_one_param_f32_param_3,
	.param .u32 uma_many_series_one_param_f32_param_4,
	.param .u32 uma_many_series_one_param_f32_param_5,
	.param .u32 uma_many_series_one_param_f32_param_6,
	.param .u32 uma_many_series_one_param_f32_param_7,
	.param .u32 uma_many_series_one_param_f32_param_8,
	.param .u64 .ptr .align 1 uma_many_series_one_param_f32_param_9,
	.param .u64 .ptr .align 1 uma_many_series_one_param_f32_param_10,
	.param .u64 .ptr .align 1 uma_many_series_one_param_f32_param_11
)
.maxntid 32
.minnctapersm 8
{
	.reg .pred 	%p<130>;
	.reg .b32 	%r<312>;
	.reg .b32 	%f<389>;
	.reg .b64 	%rd<113>;

	ld.param.u64 	%rd7, [uma_many_series_one_param_f32_param_0];
	ld.param.u64 	%rd5, [uma_many_series_one_param_f32_param_1];
	ld.param.u32 	%r118, [uma_many_series_one_param_f32_param_2];
	ld.param.f32 	%f113, [uma_many_series_one_param_f32_param_3];
	ld.param.u32 	%r119, [uma_many_series_one_param_f32_param_4];
	ld.param.u32 	%r120, [uma_many_series_one_param_f32_param_5];
	ld.param.u32 	%r121, [uma_many_series_one_param_f32_param_6];
	ld.param.u32 	%r122, [uma_many_series_one_param_f32_param_7];
	ld.param.u32 	%r123, [uma_many_series_one_param_f32_param_8];
	ld.param.u64 	%rd6, [uma_many_series_one_param_f32_param_9];
	ld.param.u64 	%rd8, [uma_many_series_one_param_f32_param_10];
	ld.param.u64 	%rd9, [uma_many_series_one_param_f32_param_11];
	cvta.to.global.u64 	%rd1, %rd5;
	cvta.to.global.u64 	%rd2, %rd7;
	cvta.to.global.u64 	%rd3, %rd9;
	cvta.to.global.u64 	%rd4, %rd8;
	mov.u32 	%r1, %ctaid.x;
	setp.ge.s32 	%p4, %r1, %r122;
	@%p4 bra 	$L__BB1_84;
	cvta.to.global.u64 	%rd10, %rd6;
	mov.u32 	%r2, %tid.x;
	mov.u32 	%r3, %ntid.x;
	setp.lt.u32 	%p5, %r2, %r3;
	mov.b32 	%r124, -1;
	vote.sync.ballot.b32 	%r4, %p5, %r124;
	mul.wide.u32 	%rd11, %r1, 4;
	add.s64 	%rd12, %rd10, %rd11;
	ld.global.nc.u32 	%r125, [%rd12];
	max.s32 	%r5, %r125, 0;
	setp.ge.s32 	%p7, %r5, %r123;
	@%p7 bra 	$L__BB1_84;
	setp.ge.u32 	%p8, %r2, %r123;
	@%p8 bra 	$L__BB1_8;
	add.s32 	%r126, %r2, %r3;
	max.u32 	%r127, %r123, %r126;
	setp.lt.u32 	%p9, %r126, %r123;
	selp.u32 	%r128, 1, 0, %p9;
	add.s32 	%r129, %r126, %r128;
	sub.s32 	%r130, %r127, %r129;
	div.u32 	%r131, %r130, %r3;
	add.s32 	%r6, %r131, %r128;
	and.b32  	%r132, %r6, 3;
	setp.eq.s32 	%p10, %r132, 3;
	mov.u32 	%r274, %r2;
	@%p10 bra 	$L__BB1_6;
	add.s32 	%r134, %r6, 1;
	and.b32  	%r7, %r134, 3;
	mov.b32 	%r273, 0;
	mov.u32 	%r274, %r2;
$L__BB1_5:
	.pragma "nounroll";
	mad.lo.s32 	%r135, %r274, %r122, %r1;
	mul.wide.s32 	%rd13, %r135, 4;
	add.s64 	%rd14, %rd4, %rd13;
	mov.b32 	%r136, 2143289344;
	st.global.u32 	[%rd14], %r136;
	add.s64 	%rd15, %rd3, %rd13;
	st.global.u32 	[%rd15], %r136;
	add.s32 	%r274, %r274, %r3;
	add.s32 	%r273, %r273, 1;
	setp.ne.s32 	%p11, %r273, %r7;
	@%p11 bra 	$L__BB1_5;
$L__BB1_6:
	setp.lt.u32 	%p12, %r6, 3;
	@%p12 bra 	$L__BB1_8;
$L__BB1_7:
	mad.lo.s32 	%r137, %r274, %r122, %r1;
	mul.wide.s32 	%rd16, %r137, 4;
	add.s64 	%rd17, %rd4, %rd16;
	mov.b32 	%r138, 2143289344;
	st.global.u32 	[%rd17], %r138;
	add.s64 	%rd18, %rd3, %rd16;
	st.global.u32 	[%rd18], %r138;
	add.s32 	%r139, %r274, %r3;
	mad.lo.s32 	%r140, %r139, %r122, %r1;
	mul.wide.s32 	%rd19, %r140, 4;
	add.s64 	%rd20, %rd4, %rd19;
	st.global.u32 	[%rd20], %r138;
	add.s64 	%rd21, %rd3, %rd19;
	st.global.u32 	[%rd21], %r138;
	add.s32 	%r141, %r139, %r3;
	mad.lo.s32 	%r142, %r141, %r122, %r1;
	mul.wide.s32 	%rd22, %r142, 4;
	add.s64 	%rd23, %rd4, %rd22;
	st.global.u32 	[%rd23], %r138;
	add.s64 	%rd24, %rd3, %rd22;
	st.global.u32 	[%rd24], %r138;
	add.s32 	%r143, %r141, %r3;
	mad.lo.s32 	%r144, %r143, %r122, %r1;
	mul.wide.s32 	%rd25, %r144, 4;
	add.s64 	%rd26, %rd4, %rd25;
	st.global.u32 	[%rd26], %r138;
	add.s64 	%rd27, %rd3, %rd25;
	st.global.u32 	[%rd27], %r138;
	add.s32 	%r274, %r143, %r3;
	setp.lt.s32 	%p13, %r274, %r123;
	@%p13 bra 	$L__BB1_7;
$L__BB1_8:
	min.s32 	%r145, %r119, %r120;
	setp.lt.s32 	%p14, %r145, 1;
	setp.lt.s32 	%p15, %r121, 0;
	or.pred  	%p16, %p14, %p15;
	@%p16 bra 	$L__BB1_84;
	bar.warp.sync 	%r4;
	cvt.rn.f32.u32 	%f1, %r120;
	add.s32 	%r15, %r5, %r120;
	add.s32 	%r16, %r15, -1;
	cvt.rn.f32.u32 	%f2, %r119;
	setp.eq.s32 	%p17, %r118, 0;
	setp.eq.s64 	%p18, %rd5, 0;
	or.pred  	%p1, %p18, %p17;
	add.s32 	%r17, %r2, 1;
	mul.lo.s32 	%r18, %r3, %r122;
	add.s32 	%r19, %r2, 2;
	mov.b32 	%r285, 0;
	mov.f32 	%f345, 0f00000000;
	mov.f32 	%f343, %f1;
	mov.f32 	%f344, %f345;
	mov.u32 	%r277, %r5;
$L__BB1_10:
	setp.ne.s32 	%p19, %r2, 0;
	mov.b32 	%r279, 0;
	mov.u32 	%r280, %r279;
	mov.u32 	%r283, %r279;
	mov.u32 	%r284, %r279;
	@%p19 bra 	$L__BB1_18;
	mad.lo.s32 	%r22, %r277, %r122, %r1;
	mul.wide.u32 	%rd28, %r22, 4;
	add.s64 	%rd29, %rd2, %rd28;
	ld.global.nc.f32 	%f6, [%rd29];
	abs.f32 	%f7, %f6;
	setp.num.f32 	%p20, %f7, %f7;
	add.f32 	%f115, %f345, %f6;
	fma.rn.f32 	%f116, %f6, %f6, %f344;
	selp.u32 	%r148, 1, 0, %p20;
	add.s32 	%r285, %r285, %r148;
	selp.f32 	%f344, %f116, %f344, %p20;
	selp.f32 	%f345, %f115, %f345, %p20;
	setp.lt.s32 	%p21, %r277, %r15;
	@%p21 bra 	$L__BB1_13;
	sub.s32 	%r149, %r277, %r120;
	mad.lo.s32 	%r150, %r149, %r122, %r1;
	mul.wide.s32 	%rd30, %r150, 4;
	add.s64 	%rd31, %rd2, %rd30;
	ld.global.nc.f32 	%f117, [%rd31];
	abs.f32 	%f118, %f117;
	setp.num.f32 	%p22, %f118, %f118;
	sub.f32 	%f119, %f345, %f117;
	mul.f32 	%f120, %f117, %f117;
	sub.f32 	%f121, %f344, %f120;
	selp.s32 	%r151, -1, 0, %p22;
	add.s32 	%r285, %r285, %r151;
	selp.f32 	%f344, %f121, %f344, %p22;
	selp.f32 	%f345, %f119, %f345, %p22;
$L__BB1_13:
	setp.lt.s32 	%p23, %r277, %r16;
	setp.ne.s32 	%p24, %r285, %r120;
	or.pred  	%p25, %p23, %p24;
	setp.equ.f32 	%p26, %f7, 0f7F800000;
	or.pred  	%p27, %p25, %p26;
	mov.b32 	%r279, 0;
	mov.u32 	%r280, %r279;
	@%p27 bra 	$L__BB1_17;
	div.rn.f32 	%f14, %f345, %f1;
	div.rn.f32 	%f122, %f344, %f1;
	mul.f32 	%f123, %f14, %f14;
	sub.f32 	%f124, %f122, %f123;
	max.f32 	%f15, %f124, 0f00000000;
	abs.f32 	%f125, %f15;
	setp.equ.f32 	%p28, %f125, 0f7F800000;
	abs.f32 	%f126, %f14;
	setp.equ.f32 	%p29, %f126, 0f7F800000;
	or.pred  	%p30, %p28, %p29;
	@%p30 bra 	$L__BB1_17;
	sub.f32 	%f128, %f6, %f14;
	mul.f32 	%f129, %f128, %f128;
	mul.f32 	%f130, %f15, 0f3D800000;
	mul.f32 	%f131, %f15, 0f40440000;
	setp.le.f32 	%p31, %f129, %f130;
	add.f32 	%f132, %f343, 0f3F800000;
	setp.gt.f32 	%p32, %f129, %f131;
	add.f32 	%f133, %f343, 0fBF800000;
	selp.f32 	%f134, %f133, %f343, %p32;
	selp.f32 	%f135, %f132, %f134, %p31;
	max.f32 	%f136, %f135, %f2;
	min.f32 	%f343, %f136, %f1;
	add.f32 	%f137, %f343, 0f3F000000;
	cvt.rmi.f32.f32 	%f138, %f137;
	cvt.rzi.s32.f32 	%r154, %f138;
	max.s32 	%r155, %r154, %r119;
	min.s32 	%r156, %r155, %r120;
	max.s32 	%r280, %r156, 1;
	add.s32 	%r157, %r277, 1;
	setp.le.s32 	%p33, %r156, %r157;
	setp.gt.s32 	%p34, %r156, %r157;
	or.pred  	%p35, %p34, %p1;
	selp.u32 	%r279, 1, 0, %p33;
	@%p35 bra 	$L__BB1_17;
	add.s64 	%rd33, %rd1, %rd28;
	ld.global.nc.f32 	%f139, [%rd33];
	abs.f32 	%f141, %f139;
	setp.nan.f32 	%p36, %f141, %f141;
	setp.eq.f32 	%p37, %f139, 0f00000000;
	selp.b32 	%r158, 1, 2, %p37;
	selp.b32 	%r279, 1, %r158, %p36;
$L__BB1_17:
	setp.eq.s32 	%p38, %r279, 0;
	sub.s32 	%r159, %r277, %r280;
	add.s32 	%r160, %r159, 1;
	selp.b32 	%r283, 0, %r160, %p38;
	mov.b32 	%r284, %f6;
$L__BB1_18:
	shfl.sync.idx.b32	%r161|%p39, %r279, 0, 31, %r4;
	shfl.sync.idx.b32	%r38|%p40, %r280, 0, 31, %r4;
	shfl.sync.idx.b32	%r39|%p41, %r283, 0, 31, %r4;
	shfl.sync.idx.b32	%r40|%p42, %r284, 0, 31, %r4;
	mov.f32 	%f360, 0f42480000;
	setp.eq.s32 	%p43, %r161, 0;
	@%p43 bra 	$L__BB1_57;
	setp.eq.s32 	%p44, %r161, 1;
	@%p44 bra 	$L__BB1_33;
	setp.ne.s32 	%p45, %r161, 2;
	@%p45 bra 	$L__BB1_49;
	sub.s32 	%r162, %r277, %r5;
	add.s32 	%r163, %r162, 1;
	min.s32 	%r41, %r38, %r163;
	setp.lt.s32 	%p46, %r41, 2;
	@%p46 bra 	$L__BB1_33;
	add.s32 	%r42, %r41, -1;
	setp.ge.s32 	%p48, %r2, %r42;
	mov.pred 	%p129, -1;
	mov.f32 	%f349, 0f00000000;
	mov.f32 	%f350, %f349;
	@%p48 bra 	$L__BB1_30;
	add.s32 	%r165, %r17, %r277;
	sub.s32 	%r166, %r165, %r41;
	mad.lo.s32 	%r287, %r122, %r166, %r1;
	add.s32 	%r167, %r19, %r277;
	sub.s32 	%r168, %r167, %r41;
	mad.lo.s32 	%r286, %r122, %r168, %r1;
	mov.f32 	%f350, 0f00000000;
	mov.b32 	%r290, 1;
	mov.u32 	%r288, %r2;
	mov.f32 	%f349, %f350;
$L__BB1_24:
	mov.u32 	%r48, %r290;
	mul.wide.s32 	%rd34, %r286, 4;
	add.s64 	%rd35, %rd2, %rd34;
	ld.global.nc.f32 	%f23, [%rd35];
	mul.wide.s32 	%rd36, %r287, 4;
	add.s64 	%rd37, %rd2, %rd36;
	ld.global.nc.f32 	%f24, [%rd37];
	add.s64 	%rd38, %rd1, %rd34;
	ld.global.nc.f32 	%f25, [%rd38];
	abs.f32 	%f145, %f23;
	setp.equ.f32 	%p49, %f145, 0f7F800000;
	abs.f32 	%f146, %f24;
	setp.equ.f32 	%p50, %f146, 0f7F800000;
	or.pred  	%p51, %p49, %p50;
	abs.f32 	%f148, %f25;
	setp.equ.f32 	%p52, %f148, 0f7F800000;
	or.pred  	%p53, %p51, %p52;
	mov.b32 	%r290, 0;
	@%p53 bra 	$L__BB1_28;
	sub.f32 	%f26, %f23, %f24;
	setp.leu.f32 	%p54, %f26, 0f00000000;
	@%p54 bra 	$L__BB1_27;
	add.f32 	%f349, %f349, %f25;
	mov.u32 	%r290, %r48;
	bra.uni 	$L__BB1_28;
$L__BB1_27:
	setp.lt.f32 	%p55, %f26, 0f00000000;
	add.f32 	%f150, %f350, %f25;
	selp.f32 	%f350, %f150, %f350, %p55;
	mov.u32 	%r290, %r48;
$L__BB1_28:
	add.s32 	%r288, %r288, %r3;
	add.s32 	%r287, %r287, %r18;
	add.s32 	%r286, %r286, %r18;
	setp.lt.s32 	%p56, %r288, %r42;
	@%p56 bra 	$L__BB1_24;
	setp.ne.s32 	%p129, %r290, 0;
$L__BB1_30:
	vote.sync.all.pred 	%p57, %p129, %r4;
	mov.b32 	%r171, %f349;
	shfl.sync.down.b32	%r172|%p58, %r171, 16, 31, %r4;
	mov.b32 	%f151, %r172;
	add.f32 	%f152, %f349, %f151;
	mov.b32 	%r173, %f152;
	shfl.sync.down.b32	%r174|%p59, %r173, 8, 31, %r4;
	mov.b32 	%f153, %r174;
	add.f32 	%f154, %f152, %f153;
	mov.b32 	%r175, %f154;
	shfl.sync.down.b32	%r176|%p60, %r175, 4, 31, %r4;
	mov.b32 	%f155, %r176;
	add.f32 	%f156, %f154, %f155;
	mov.b32 	%r177, %f156;
	shfl.sync.down.b32	%r178|%p61, %r177, 2, 31, %r4;
	mov.b32 	%f157, %r178;
	add.f32 	%f158, %f156, %f157;
	mov.b32 	%r179, %f158;
	shfl.sync.down.b32	%r180|%p62, %r179, 1, 31, %r4;
	mov.b32 	%f159, %r180;
	add.f32 	%f33, %f158, %f159;
	mov.b32 	%r181, %f350;
	shfl.sync.down.b32	%r182|%p63, %r181, 16, 31, %r4;
	mov.b32 	%f160, %r182;
	add.f32 	%f161, %f350, %f160;
	mov.b32 	%r183, %f161;
	shfl.sync.down.b32	%r184|%p64, %r183, 8, 31, %r4;
	mov.b32 	%f162, %r184;
	add.f32 	%f163, %f161, %f162;
	mov.b32 	%r185, %f163;
	shfl.sync.down.b32	%r186|%p65, %r185, 4, 31, %r4;
	mov.b32 	%f164, %r186;
	add.f32 	%f165, %f163, %f164;
	mov.b32 	%r187, %f165;
	shfl.sync.down.b32	%r188|%p66, %r187, 2, 31, %r4;
	mov.b32 	%f166, %r188;
	add.f32 	%f167, %f165, %f166;
	mov.b32 	%r189, %f167;
	shfl.sync.down.b32	%r190|%p67, %r189, 1, 31, %r4;
	mov.b32 	%f168, %r190;
	add.f32 	%f34, %f167, %f168;
	not.pred 	%p68, %p57;
	@%p68 bra 	$L__BB1_33;
	add.f32 	%f35, %f33, %f34;
	setp.leu.f32 	%p89, %f35, 0f00000000;
	@%p89 bra 	$L__BB1_49;
	mul.f32 	%f193, %f33, 0f42C80000;
	div.rn.f32 	%f360, %f193, %f35;
	bra.uni 	$L__BB1_49;
$L__BB1_33:
	setp.ne.s32 	%p69, %r2, 0;
	add.s32 	%r53, %r277, 1;
	shl.b32 	%r54, %r38, 1;
	mov.b32 	%r293, 1112014848;
	@%p69 bra 	$L__BB1_48;
	setp.lt.s32 	%p70, %r38, 2;
	min.s32 	%r193, %r53, %r54;
	setp.le.s32 	%p71, %r193, %r38;
	or.pred  	%p72, %p70, %p71;
	@%p72 bra 	$L__BB1_48;
	sub.s32 	%r195, %r53, %r54;
	max.s32 	%r291, %r195, 0;
	cvt.rn.f32.u32 	%f169, %r38;
	rcp.rn.f32 	%f37, %f169;
	add.s32 	%r292, %r291, %r38;
	setp.gt.s32 	%p73, %r292, %r277;
	@%p73 bra 	$L__BB1_48;
	mov.f32 	%f353, 0f00000000;
	mov.f32 	%f354, %f353;
$L__BB1_37:
	add.s32 	%r58, %r291, 1;
	mad.lo.s32 	%r197, %r291, %r122, %r1;
	add.s32 	%r198, %r197, %r122;
	mul.wide.u32 	%rd39, %r198, 4;
	add.s64 	%rd40, %rd2, %rd39;
	ld.global.nc.f32 	%f40, [%rd40];
	mul.wide.u32 	%rd41, %r197, 4;
	add.s64 	%rd42, %rd2, %rd41;
	ld.global.nc.f32 	%f41, [%rd42];
	abs.f32 	%f171, %f40;
	setp.equ.f32 	%p74, %f171, 0f7F800000;
	abs.f32 	%f172, %f41;
	setp.equ.f32 	%p75, %f172, 0f7F800000;
	or.pred  	%p76, %p74, %p75;
	@%p76 bra 	$L__BB1_48;
	sub.f32 	%f174, %f40, %f41;
	setp.leu.f32 	%p77, %f174, 0f00000000;
	add.f32 	%f175, %f354, %f174;
	sub.f32 	%f176, %f353, %f174;
	selp.f32 	%f354, %f354, %f175, %p77;
	setp.lt.f32 	%p78, %f174, 0f00000000;
	selp.f32 	%f353, %f176, %f353, %p78;
	setp.lt.s32 	%p79, %r58, %r292;
	mov.u32 	%r291, %r58;
	@%p79 bra 	$L__BB1_37;
	mul.f32 	%f357, %f37, %f354;
	mul.f32 	%f356, %f37, %f353;
	add.f32 	%f46, %f357, %f356;
	setp.eq.f32 	%p80, %f46, 0f00000000;
	mov.f32 	%f359, 0f42480000;
	@%p80 bra 	$L__BB1_41;
	mul.f32 	%f178, %f357, 0f42C80000;
	div.rn.f32 	%f359, %f178, %f46;
$L__BB1_41:
	setp.ge.s32 	%p81, %r292, %r277;
	@%p81 bra 	$L__BB1_47;
	mov.f32 	%f179, 0f3F800000;
	sub.f32 	%f49, %f179, %f37;
$L__BB1_43:
	add.s32 	%r60, %r292, 1;
	mad.lo.s32 	%r199, %r292, %r122, %r1;
	add.s32 	%r200, %r199, %r122;
	mul.wide.u32 	%rd43, %r200, 4;
	add.s64 	%rd44, %rd2, %rd43;
	ld.global.nc.f32 	%f52, [%rd44];
	mul.wide.u32 	%rd45, %r199, 4;
	add.s64 	%rd46, %rd2, %rd45;
	ld.global.nc.f32 	%f53, [%rd46];
	abs.f32 	%f181, %f52;
	setp.equ.f32 	%p82, %f181, 0f7F800000;
	abs.f32 	%f182, %f53;
	setp.equ.f32 	%p83, %f182, 0f7F800000;
	or.pred  	%p84, %p82, %p83;
	mov.f32 	%f359, 0f42480000;
	@%p84 bra 	$L__BB1_47;
	sub.f32 	%f185, %f52, %f53;
	max.f32 	%f186, %f185, 0f00000000;
	setp.lt.f32 	%p85, %f185, 0f00000000;
	neg.f32 	%f187, %f185;
	selp.f32 	%f188, %f187, 0f00000000, %p85;
	mul.f32 	%f189, %f49, %f357;
	fma.rn.f32 	%f357, %f37, %f186, %f189;
	mul.f32 	%f190, %f49, %f356;
	fma.rn.f32 	%f356, %f37, %f188, %f190;
	add.f32 	%f56, %f357, %f356;
	setp.eq.f32 	%p86, %f56, 0f00000000;
	mov.f32 	%f359, 0f42480000;
	@%p86 bra 	$L__BB1_46;
	mul.f32 	%f191, %f357, 0f42C80000;
	div.rn.f32 	%f359, %f191, %f56;
$L__BB1_46:
	setp.lt.s32 	%p87, %r60, %r277;
	mov.u32 	%r292, %r60;
	@%p87 bra 	$L__BB1_43;
$L__BB1_47:
	mov.b32 	%r293, %f359;
$L__BB1_48:
	shfl.sync.idx.b32	%r201|%p88, %r293, 0, 31, %r4;
	mov.b32 	%f360, %r201;
$L__BB1_49:
	fma.rn.f32 	%f195, %f360, 0f40000000, 0fC2C80000;
	abs.f32 	%f62, %f195;
	setp.ge.s32 	%p90, %r2, %r38;
	mov.f32 	%f363, 0f00000000;
	mov.f32 	%f364, %f363;
	@%p90 bra 	$L__BB1_54;
	fma.rn.f32 	%f63, %f62, 0f3D23D70A, %f113;
	mov.f32 	%f364, 0f00000000;
	mov.u32 	%r294, %r2;
	mov.f32 	%f363, %f364;
$L__BB1_51:
	add.s32 	%r202, %r294, %r39;
	mad.lo.s32 	%r203, %r202, %r122, %r1;
	mul.wide.s32 	%rd47, %r203, 4;
	add.s64 	%rd48, %rd2, %rd47;
	ld.global.nc.f32 	%f66, [%rd48];
	abs.f32 	%f197, %f66;
	setp.nan.f32 	%p91, %f197, %f197;
	@%p91 bra 	$L__BB1_53;
	sub.s32 	%r204, %r38, %r294;
	cvt.rn.f32.s32 	%f198, %r204;
	lg2.approx.f32 	%f199, %f198;
	mul.f32 	%f200, %f63, %f199;
	ex2.approx.f32 	%f201, %f200;
	fma.rn.f32 	%f363, %f66, %f201, %f363;
	add.f32 	%f364, %f364, %f201;
$L__BB1_53:
	add.s32 	%r294, %r294, %r3;
	setp.lt.s32 	%p92, %r294, %r38;
	@%p92 bra 	$L__BB1_51;
$L__BB1_54:
	setp.ne.s32 	%p93, %r2, 0;
	mov.b32 	%r205, %f363;
	shfl.sync.down.b32	%r206|%p94, %r205, 16, 31, %r4;
	mov.b32 	%f202, %r206;
	add.f32 	%f203, %f363, %f202;
	mov.b32 	%r207, %f203;
	shfl.sync.down.b32	%r208|%p95, %r207, 8, 31, %r4;
	mov.b32 	%f204, %r208;
	add.f32 	%f205, %f203, %f204;
	mov.b32 	%r209, %f205;
	shfl.sync.down.b32	%r210|%p96, %r209, 4, 31, %r4;
	mov.b32 	%f206, %r210;
	add.f32 	%f207, %f205, %f206;
	mov.b32 	%r211, %f207;
	shfl.sync.down.b32	%r212|%p97, %r211, 2, 31, %r4;
	mov.b32 	%f208, %r212;
	add.f32 	%f209, %f207, %f208;
	mov.b32 	%r213, %f209;
	shfl.sync.down.b32	%r214|%p98, %r213, 1, 31, %r4;
	mov.b32 	%f210, %r214;
	add.f32 	%f73, %f209, %f210;
	mov.b32 	%r215, %f364;
	shfl.sync.down.b32	%r216|%p99, %r215, 16, 31, %r4;
	mov.b32 	%f211, %r216;
	add.f32 	%f212, %f364, %f211;
	mov.b32 	%r217, %f212;
	shfl.sync.down.b32	%r218|%p100, %r217, 8, 31, %r4;
	mov.b32 	%f213, %r218;
	add.f32 	%f214, %f212, %f213;
	mov.b32 	%r219, %f214;
	shfl.sync.down.b32	%r220|%p101, %r219, 4, 31, %r4;
	mov.b32 	%f215, %r220;
	add.f32 	%f216, %f214, %f215;
	mov.b32 	%r221, %f216;
	shfl.sync.down.b32	%r222|%p102, %r221, 2, 31, %r4;
	mov.b32 	%f217, %r222;
	add.f32 	%f218, %f216, %f217;
	mov.b32 	%r223, %f218;
	shfl.sync.down.b32	%r224|%p103, %r223, 1, 31, %r4;
	mov.b32 	%f219, %r224;
	add.f32 	%f74, %f218, %f219;
	@%p93 bra 	$L__BB1_56;
	mad.lo.s32 	%r225, %r277, %r122, %r1;
	setp.gt.f32 	%p104, %f74, 0f00000000;
	div.rn.f32 	%f220, %f73, %f74;
	mov.b32 	%f221, %r40;
	selp.f32 	%f222, %f220, %f221, %p104;
	mul.wide.u32 	%rd49, %r225, 4;
	add.s64 	%rd50, %rd4, %rd49;
	st.global.f32 	[%rd50], %f222;
$L__BB1_56:
	bar.warp.sync 	%r4;
$L__BB1_57:
	add.s32 	%r277, %r277, 1;
	setp.ne.s32 	%p105, %r277, %r123;
	@%p105 bra 	$L__BB1_10;
	setp.gt.s32 	%p106, %r121, 1;
	@%p106 bra 	$L__BB1_65;
	add.s32 	%r298, %r5, %r2;
	setp.ge.s32 	%p123, %r298, %r123;
	@%p123 bra 	$L__BB1_84;
	add.s32 	%r256, %r298, %r3;
	max.s32 	%r257, %r123, %r256;
	setp.lt.s32 	%p124, %r256, %r123;
	selp.u32 	%r258, 1, 0, %p124;
	add.s32 	%r259, %r256, %r258;
	sub.s32 	%r260, %r257, %r259;
	div.u32 	%r261, %r260, %r3;
	add.s32 	%r67, %r261, %r258;
	and.b32  	%r262, %r67, 3;
	setp.eq.s32 	%p125, %r262, 3;
	@%p125 bra 	$L__BB1_63;
	add.s32 	%r263, %r67, 1;
	and.b32  	%r264, %r263, 3;
	mad.lo.s32 	%r296, %r122, %r298, %r1;
	neg.s32 	%r295, %r264;
	mad.lo.s32 	%r298, %r3, %r264, %r298;
$L__BB1_62:
	.pragma "nounroll";
	mul.wide.u32 	%rd98, %r296, 4;
	add.s64 	%rd99, %rd4, %rd98;
	ld.global.f32 	%f333, [%rd99];
	add.s64 	%rd100, %rd3, %rd98;
	st.global.f32 	[%rd100], %f333;
	add.s32 	%r296, %r296, %r18;
	add.s32 	%r295, %r295, 1;
	setp.ne.s32 	%p126, %r295, 0;
	@%p126 bra 	$L__BB1_62;
$L__BB1_63:
	setp.lt.u32 	%p127, %r67, 3;
	@%p127 bra 	$L__BB1_84;
$L__BB1_64:
	mad.lo.s32 	%r265, %r298, %r122, %r1;
	mul.wide.u32 	%rd101, %r265, 4;
	add.s64 	%rd102, %rd4, %rd101;
	ld.global.f32 	%f334, [%rd102];
	add.s64 	%rd103, %rd3, %rd101;
	st.global.f32 	[%rd103], %f334;
	add.s32 	%r266, %r298, %r3;
	mad.lo.s32 	%r267, %r266, %r122, %r1;
	mul.wide.u32 	%rd104, %r267, 4;
	add.s64 	%rd105, %rd4, %rd104;
	ld.global.f32 	%f335, [%rd105];
	add.s64 	%rd106, %rd3, %rd104;
	st.global.f32 	[%rd106], %f335;
	add.s32 	%r268, %r266, %r3;
	mad.lo.s32 	%r269, %r268, %r122, %r1;
	mul.wide.u32 	%rd107, %r269, 4;
	add.s64 	%rd108, %rd4, %rd107;
	ld.global.f32 	%f336, [%rd108];
	add.s64 	%rd109, %rd3, %rd107;
	st.global.f32 	[%rd109], %f336;
	add.s32 	%r270, %r268, %r3;
	mad.lo.s32 	%r271, %r270, %r122, %r1;
	mul.wide.u32 	%rd110, %r271, 4;
	add.s64 	%rd111, %rd4, %rd110;
	ld.global.f32 	%f337, [%rd111];
	add.s64 	%rd112, %rd3, %rd110;
	st.global.f32 	[%rd112], %f337;
	add.s32 	%r298, %r270, %r3;
	setp.lt.s32 	%p128, %r298, %r123;
	@%p128 bra 	$L__BB1_64;
	bra.uni 	$L__BB1_84;
$L__BB1_65:
	setp.ne.s32 	%p107, %r2, 0;
	add.s32 	%r308, %r16, %r121;
	setp.gt.s32 	%p108, %r308, %r123;
	or.pred  	%p109, %p107, %p108;
	@%p109 bra 	$L__BB1_84;
	add.s32 	%r79, %r121, -1;
	cvt.rn.f32.u32 	%f75, %r121;
	mul.f32 	%f225, %f75, 0f3F000000;
	add.s32 	%r227, %r121, 1;
	cvt.rn.f32.u32 	%f226, %r227;
	mul.f32 	%f76, %f225, %f226;
	add.s32 	%r228, %r121, -2;
	and.b32  	%r80, %r79, 7;
	setp.lt.u32 	%p110, %r228, 7;
	mov.f32 	%f382, 0f00000000;
	mov.b32 	%r302, 0;
	mov.f32 	%f381, %f382;
	@%p110 bra 	$L__BB1_69;
	and.b32  	%r302, %r79, -8;
	mad.lo.s32 	%r299, %r122, %r16, %r1;
	shl.b32 	%r83, %r122, 3;
	mov.f32 	%f382, 0f00000000;
	mov.b32 	%r300, 0;
	mul.wide.s32 	%rd53, %r122, 4;
$L__BB1_68:
	.pragma "nounroll";
	mul.wide.s32 	%rd51, %r299, 4;
	add.s64 	%rd52, %rd4, %rd51;
	ld.global.f32 	%f228, [%rd52];
	cvt.rn.f32.u32 	%f229, %r300;
	add.f32 	%f230, %f229, 0f3F800000;
	fma.rn.f32 	%f231, %f230, %f228, %f381;
	add.f32 	%f232, %f382, %f228;
	add.s64 	%rd54, %rd52, %rd53;
	ld.global.f32 	%f233, [%rd54];
	add.s32 	%r230, %r300, 1;
	cvt.rn.f32.u32 	%f234, %r230;
	add.f32 	%f235, %f234, 0f3F800000;
	fma.rn.f32 	%f236, %f235, %f233, %f231;
	add.f32 	%f237, %f232, %f233;
	add.s64 	%rd55, %rd54, %rd53;
	ld.global.f32 	%f238, [%rd55];
	add.s32 	%r231, %r300, 2;
	cvt.rn.f32.u32 	%f239, %r231;
	add.f32 	%f240, %f239, 0f3F800000;
	fma.rn.f32 	%f241, %f240, %f238, %f236;
	add.f32 	%f242, %f237, %f238;
	add.s64 	%rd56, %rd55, %rd53;
	ld.global.f32 	%f243, [%rd56];
	add.s32 	%r232, %r300, 3;
	cvt.rn.f32.u32 	%f244, %r232;
	add.f32 	%f245, %f244, 0f3F800000;
	fma.rn.f32 	%f246, %f245, %f243, %f241;
	add.f32 	%f247, %f242, %f243;
	add.s64 	%rd57, %rd56, %rd53;
	ld.global.f32 	%f248, [%rd57];
	add.s32 	%r233, %r300, 4;
	cvt.rn.f32.u32 	%f249, %r233;
	add.f32 	%f250, %f249, 0f3F800000;
	fma.rn.f32 	%f251, %f250, %f248, %f246;
	add.f32 	%f252, %f247, %f248;
	add.s64 	%rd58, %rd57, %rd53;
	ld.global.f32 	%f253, [%rd58];
	add.s32 	%r234, %r300, 5;
	cvt.rn.f32.u32 	%f254, %r234;
	add.f32 	%f255, %f254, 0f3F800000;
	fma.rn.f32 	%f256, %f255, %f253, %f251;
	add.f32 	%f257, %f252, %f253;
	add.s64 	%rd59, %rd58, %rd53;
	ld.global.f32 	%f258, [%rd59];
	add.s32 	%r235, %r300, 6;
	cvt.rn.f32.u32 	%f259, %r235;
	add.f32 	%f260, %f259, 0f3F800000;
	fma.rn.f32 	%f261, %f260, %f258, %f256;
	add.f32 	%f262, %f257, %f258;
	add.s64 	%rd60, %rd59, %rd53;
	ld.global.f32 	%f263, [%rd60];
	add.s32 	%r236, %r300, 7;
	cvt.rn.f32.u32 	%f264, %r236;
	add.f32 	%f265, %f264, 0f3F800000;
	fma.rn.f32 	%f381, %f265, %f263, %f261;
	add.f32 	%f382, %f262, %f263;
	add.s32 	%r299, %r299, %r83;
	add.s32 	%r300, %r300, 8;
	setp.ne.s32 	%p111, %r300, %r302;
	@%p111 bra 	$L__BB1_68;
$L__BB1_69:
	setp.eq.s32 	%p112, %r80, 0;
	@%p112 bra 	$L__BB1_77;
	and.b32  	%r89, %r79, 3;
	setp.lt.u32 	%p113, %r80, 4;
	@%p113 bra 	$L__BB1_72;
	add.s32 	%r237, %r302, %r16;
	mad.lo.s32 	%r238, %r237, %r122, %r1;
	mul.wide.s32 	%rd61, %r238, 4;
	add.s64 	%rd62, %rd4, %rd61;
	ld.global.f32 	%f267, [%rd62];
	cvt.rn.f32.u32 	%f268, %r302;
	add.f32 	%f269, %f268, 0f3F800000;
	fma.rn.f32 	%f270, %f269, %f267, %f381;
	add.f32 	%f271, %f382, %f267;
	add.s32 	%r239, %r302, 1;
	mul.wide.s32 	%rd63, %r122, 4;
	add.s64 	%rd64, %rd62, %rd63;
	ld.global.f32 	%f272, [%rd64];
	cvt.rn.f32.u32 	%f273, %r239;
	add.f32 	%f274, %f273, 0f3F800000;
	fma.rn.f32 	%f275, %f274, %f272, %f270;
	add.f32 	%f276, %f271, %f272;
	add.s32 	%r240, %r302, 2;
	add.s64 	%rd65, %rd64, %rd63;
	ld.global.f32 	%f277, [%rd65];
	cvt.rn.f32.u32 	%f278, %r240;
	add.f32 	%f279, %f278, 0f3F800000;
	fma.rn.f32 	%f280, %f279, %f277, %f275;
	add.f32 	%f281, %f276, %f277;
	add.s32 	%r241, %r302, 3;
	add.s64 	%rd66, %rd65, %rd63;
	ld.global.f32 	%f282, [%rd66];
	cvt.rn.f32.u32 	%f283, %r241;
	add.f32 	%f284, %f283, 0f3F800000;
	fma.rn.f32 	%f381, %f284, %f282, %f280;
	add.f32 	%f382, %f281, %f282;
	add.s32 	%r302, %r302, 4;
$L__BB1_72:
	setp.eq.s32 	%p114, %r89, 0;
	@%p114 bra 	$L__BB1_77;
	setp.eq.s32 	%p115, %r89, 1;
	@%p115 bra 	$L__BB1_75;
	add.s32 	%r242, %r302, %r16;
	mad.lo.s32 	%r243, %r242, %r122, %r1;
	mul.wide.s32 	%rd67, %r243, 4;
	add.s64 	%rd68, %rd4, %rd67;
	ld.global.f32 	%f286, [%rd68];
	cvt.rn.f32.u32 	%f287, %r302;
	add.f32 	%f288, %f287, 0f3F800000;
	fma.rn.f32 	%f289, %f288, %f286, %f381;
	add.f32 	%f290, %f382, %f286;
	add.s32 	%r244, %r302, 1;
	mul.wide.s32 	%rd69, %r122, 4;
	add.s64 	%rd70, %rd68, %rd69;
	ld.global.f32 	%f291, [%rd70];
	cvt.rn.f32.u32 	%f292, %r244;
	add.f32 	%f293, %f292, 0f3F800000;
	fma.rn.f32 	%f381, %f293, %f291, %f289;
	add.f32 	%f382, %f290, %f291;
	add.s32 	%r302, %r302, 2;
$L__BB1_75:
	and.b32  	%r245, %r79, 1;
	setp.eq.b32 	%p116, %r245, 1;
	not.pred 	%p117, %p116;
	@%p117 bra 	$L__BB1_77;
	add.s32 	%r246, %r302, %r16;
	mad.lo.s32 	%r247, %r246, %r122, %r1;
	mul.wide.s32 	%rd71, %r247, 4;
	add.s64 	%rd72, %rd4, %rd71;
	ld.global.f32 	%f294, [%rd72];
	cvt.rn.f32.u32 	%f295, %r302;
	add.f32 	%f296, %f295, 0f3F800000;
	fma.rn.f32 	%f381, %f296, %f294, %f381;
	add.f32 	%f382, %f382, %f294;
$L__BB1_77:
	add.s32 	%r248, %r308, -1;
	mad.lo.s32 	%r249, %r248, %r122, %r1;
	mul.wide.u32 	%rd73, %r249, 4;
	add.s64 	%rd74, %rd4, %rd73;
	ld.global.f32 	%f297, [%rd74];
	fma.rn.f32 	%f298, %f297, %f75, %f381;
	add.f32 	%f299, %f382, %f297;
	div.rn.f32 	%f300, %f298, %f76;
	add.s64 	%rd75, %rd3, %rd73;
	st.global.f32 	[%rd75], %f300;
	sub.f32 	%f386, %f298, %f299;
	mad.lo.s32 	%r250, %r16, %r122, %r1;
	mul.wide.u32 	%rd76, %r250, 4;
	add.s64 	%rd77, %rd4, %rd76;
	ld.global.f32 	%f301, [%rd77];
	sub.f32 	%f385, %f299, %f301;
	setp.ge.s32 	%p118, %r308, %r123;
	@%p118 bra 	$L__BB1_84;
	add.s32 	%r307, %r15, %r121;
	sub.s32 	%r251, %r123, %r307;
	add.s32 	%r252, %r251, 1;
	and.b32  	%r95, %r252, 3;
	setp.eq.s32 	%p119, %r95, 0;
	@%p119 bra 	$L__BB1_81;
	mad.lo.s32 	%r306, %r122, %r15, %r1;
	mad.lo.s32 	%r305, %r122, %r308, %r1;
	neg.s32 	%r304, %r95;
$L__BB1_80:
	.pragma "nounroll";
	mov.u32 	%r308, %r307;
	mul.wide.s32 	%rd78, %r305, 4;
	add.s64 	%rd79, %rd4, %rd78;
	ld.global.f32 	%f302, [%rd79];
	fma.rn.f32 	%f303, %f302, %f75, %f386;
	add.f32 	%f304, %f385, %f302;
	div.rn.f32 	%f305, %f303, %f76;
	add.s64 	%rd80, %rd3, %rd78;
	st.global.f32 	[%rd80], %f305;
	sub.f32 	%f386, %f303, %f304;
	mul.wide.s32 	%rd81, %r306, 4;
	add.s64 	%rd82, %rd4, %rd81;
	ld.global.f32 	%f306, [%rd82];
	sub.f32 	%f385, %f304, %f306;
	add.s32 	%r307, %r308, 1;
	add.s32 	%r306, %r306, %r122;
	add.s32 	%r305, %r305, %r122;
	add.s32 	%r304, %r304, 1;
	setp.ne.s32 	%p120, %r304, 0;
	@%p120 bra 	$L__BB1_80;
$L__BB1_81:
	setp.lt.u32 	%p121, %r251, 3;
	@%p121 bra 	$L__BB1_84;
	sub.s32 	%r311, %r308, %r123;
	sub.s32 	%r254, %r308, %r121;
	mad.lo.s32 	%r255, %r122, %r254, %r122;
	add.s32 	%r310, %r1, %r255;
	shl.b32 	%r110, %r122, 2;
	mad.lo.s32 	%r309, %r308, %r122, %r1;
	mul.wide.s32 	%rd88, %r122, 4;
$L__BB1_83:
	mul.wide.s32 	%rd83, %r309, 4;
	add.s64 	%rd84, %rd4, %rd83;
	ld.global.f32 	%f307, [%rd84];
	fma.rn.f32 	%f308, %f307, %f75, %f386;
	add.f32 	%f309, %f385, %f307;
	div.rn.f32 	%f310, %f308, %f76;
	add.s64 	%rd85, %rd3, %rd83;
	st.global.f32 	[%rd85], %f310;
	sub.f32 	%f311, %f308, %f309;
	mul.wide.s32 	%rd86, %r310, 4;
	add.s64 	%rd87, %rd4, %rd86;
	ld.global.f32 	%f312, [%rd87];
	sub.f32 	%f313, %f309, %f312;
	add.s64 	%rd89, %rd84, %rd88;
	ld.global.f32 	%f314, [%rd89];
	fma.rn.f32 	%f315, %f314, %f75, %f311;
	add.f32 	%f316, %f313, %f314;
	div.rn.f32 	%f317, %f315, %f76;
	add.s64 	%rd90, %rd85, %rd88;
	st.global.f32 	[%rd90], %f317;
	sub.f32 	%f318, %f315, %f316;
	add.s64 	%rd91, %rd87, %rd88;
	ld.global.f32 	%f319, [%rd91];
	sub.f32 	%f320, %f316, %f319;
	add.s64 	%rd92, %rd89, %rd88;
	ld.global.f32 	%f321, [%rd92];
	fma.rn.f32 	%f322, %f321, %f75, %f318;
	add.f32 	%f323, %f320, %f321;
	div.rn.f32 	%f324, %f322, %f76;
	add.s64 	%rd93, %rd90, %rd88;
	st.global.f32 	[%rd93], %f324;
	sub.f32 	%f325, %f322, %f323;
	add.s64 	%rd94, %rd91, %rd88;
	ld.global.f32 	%f326, [%rd94];
	sub.f32 	%f327, %f323, %f326;
	add.s64 	%rd95, %rd92, %rd88;
	ld.global.f32 	%f328, [%rd95];
	fma.rn.f32 	%f329, %f328, %f75, %f325;
	add.f32 	%f330, %f327, %f328;
	div.rn.f32 	%f331, %f329, %f76;
	add.s64 	%rd96, %rd93, %rd88;
	st.global.f32 	[%rd96], %f331;
	sub.f32 	%f386, %f329, %f330;
	add.s64 	%rd97, %rd94, %rd88;
	ld.global.f32 	%f332, [%rd97];
	sub.f32 	%f385, %f330, %f332;
	add.s32 	%r311, %r311, 4;
	add.s32 	%r310, %r310, %r110;
	add.s32 	%r309, %r309, %r110;
	setp.ne.s32 	%p122, %r311, 0;
	@%p122 bra 	$L__BB1_83;
$L__BB1_84:
	ret;

}


// ===== COMPILED SASS (sm_100) =====

	.target	sm_100

	.elftype	@"ET_EXEC"


//--------------------- .note.nv.tkinfo           --------------------------
	.section	.note.nv.tkinfo,"",@"SHT_NOTE"
	.sectionflags	@"SHF_NOTE_NV_TKINFO"
	.tkinfo
        /*0018*/ 	.word	0x00000002
        /*0030*/ 	.string	""
        /*0030*/ 	.string	"ptxas"
        /*0030*/ 	.string	"Cuda compilation tools, release 13.0, V13.0.88"
        /*0030*/ 	.string	"Build cuda_13.0.r13.0/compiler.36424714_0"
        /*0030*/ 	.string	"-arch sm_100 -m 64 "



//--------------------- .note.nv.cuinfo           --------------------------
	.section	.note.nv.cuinfo,"",@"SHT_NOTE"
	.sectionflags	@"SHF_NOTE_NV_CUINFO"
        /*0018*/ 	.short	0x0002
        /*001a*/ 	.short	0x0064
        /*001c*/ 	.short	0x0082
	.zero		2


//--------------------- .nv.info                  --------------------------
	.section	.nv.info,"",@"SHT_CUDA_INFO"
	.align	4


	//----- nvinfo : EIATTR_REGCOUNT
	.align		4
        /*0000*/ 	.byte	0x04, 0x2f
        /*0002*/ 	.short	(.L_1 - .L_0)
	.align		4
.L_0:
        /*0004*/ 	.word	index@(uma_batch_f32)
        /*0008*/ 	.word	0x00000030


	//----- nvinfo : EIATTR_FRAME_SIZE
	.align		4
.L_1:
        /*000c*/ 	.byte	0x04, 0x11
        /*000e*/ 	.short	(.L_3 - .L_2)
	.align		4
.L_2:
        /*0010*/ 	.word	index@($__internal_3_$__cuda_sm3x_div_rn_noftz_f32_slowpath)
        /*0014*/ 	.word	0x00000000


	//----- nvinfo : EIATTR_FRAME_SIZE
	.align		4
.L_3:
        /*0018*/ 	.byte	0x04, 0x11
        /*001a*/ 	.short	(.L_5 - .L_4)
	.align		4
.L_4:
        /*001c*/ 	.word	index@($__internal_2_$__cuda_sm20_rcp_rn_f32_slowpath)
        /*0020*/ 	.word	0x00000000


	//----- nvinfo : EIATTR_FRAME_SIZE
	.align		4
.L_5:
        /*0024*/ 	.byte	0x04, 0x11
        /*0026*/ 	.short	(.L_7 - .L_6)
	.align		4
.L_6:
        /*0028*/ 	.word	index@(uma_batch_f32)
        /*002c*/ 	.word	0x00000000


	//----- nvinfo : EIATTR_REGCOUNT
	.align		4
.L_7:
        /*0030*/ 	.byte	0x04, 0x2f
        /*0032*/ 	.short	(.L_9 - .L_8)
	.align		4
.L_8:
        /*0034*/ 	.word	index@(uma_many_series_one_param_f32)
        /*0038*/ 	.word	0x00000028


	//----- nvinfo : EIATTR_FRAME_SIZE
	.align		4
.L_9:
        /*003c*/ 	.byte	0x04, 0x11
        /*003e*/ 	.short	(.L_11 - .L_10)
	.align		4
.L_10:
        /*0040*/ 	.word	index@($__internal_1_$__cuda_sm3x_div_rn_noftz_f32_slowpath)
        /*0044*/ 	.word	0x00000000


	//----- nvinfo : EIATTR_FRAME_SIZE
	.align		4
.L_11:
        /*0048*/ 	.byte	0x04, 0x11
        /*004a*/ 	.short	(.L_13 - .L_12)
	.align		4
.L_12:
        /*004c*/ 	.word	index@($__internal_0_$__cuda_sm20_rcp_rn_f32_slowpath)
        /*0050*/ 	.word	0x00000000


	//----- nvinfo : EIATTR_FRAME_SIZE
	.align		4
.L_13:
        /*0054*/ 	.byte	0x04, 0x11
        /*0056*/ 	.short	(.L_15 - .L_14)
	.align		4
.L_14:
        /*0058*/ 	.word	index@(uma_many_series_one_param_f32)
        /*005c*/ 	.word	0x00000000


	//----- nvinfo : EIATTR_MIN_STACK_SIZE
	.align		4
.L_15:
        /*0060*/ 	.byte	0x04, 0x12
        /*0062*/ 	.short	(.L_17 - .L_16)
	.align		4
.L_16:
        /*0064*/ 	.word	index@(uma_many_series_one_param_f32)
        /*0068*/ 	.word	0x00000000


	//----- nvinfo : EIATTR_MIN_STACK_SIZE
	.align		4
.L_17:
        /*006c*/ 	.byte	0x04, 0x12
        /*006e*/ 	.short	(.L_19 - .L_18)
	.align		4
.L_18:
        /*0070*/ 	.word	index@(uma_batch_f32)
        /*0074*/ 	.word	0x00000000
.L_19:


//--------------------- .nv.compat                --------------------------
	.section	.nv.compat,"",@"SHT_CUDA_COMPAT_INFO"
	.align	4
        /*0000*/ 	.byte	0x02, 0x09, 0x00, 0x00, 0x02, 0x02, 0x01, 0x00, 0x02, 0x05, 0x05, 0x00, 0x03, 0x07, 0x01, 0x01
        /*0010*/ 	.byte	0x02, 0x03, 0x00, 0x00, 0x02, 0x06, 0x01, 0x00, 0x04, 0x0b, 0x08, 0x00, 0x01, 0x00, 0x00, 0x00
        /*0020*/ 	.byte	0x00, 0x00, 0x00, 0x00


//--------------------- .nv.info.uma_many_series_one_param_f32 --------------------------
	.section	.nv.info.uma_many_series_one_param_f32,"",@"SHT_CUDA_INFO"
	.sectionflags	@""
	.align	4


	//----- nvinfo : EIATTR_CUDA_API_VERSION
	.align		4
        /*0000*/ 	.byte	0x04, 0x37
        /*0002*/ 	.short	(.L_21 - .L_20)
.L_20:
        /*0004*/ 	.word	0x00000082


	//----- nvinfo : EIATTR_KPARAM_INFO
	.align		4
.L_21:
        /*0008*/ 	.byte	0x04, 0x17
        /*000a*/ 	.short	(.L_23 - .L_22)
.L_22:
        /*000c*/ 	.word	0x00000000
        /*0010*/ 	.short	0x000b
        /*0012*/ 	.short	0x0040
        /*0014*/ 	.byte	0x00, 0xf5, 0x21, 0x00


	//----- nvinfo : EIATTR_KPARAM_INFO
	.align		4
.L_23:
        /*0018*/ 	.byte	0x04, 0x17
        /*001a*/ 	.short	(.L_25 - .L_24)
.L_24:
        /*001c*/ 	.word	0x00000000
        /*0020*/ 	.short	0x000a
        /*0022*/ 	.short	0x0038
        /*0024*/ 	.byte	0x00, 0xf5, 0x21, 0x00


	//----- nvinfo : EIATTR_KPARAM_INFO
	.align		4
.L_25:
        /*0028*/ 	.byte	0x04, 0x17
        /*002a*/ 	.short	(.L_27 - .L_26)
.L_26:
        /*002c*/ 	.word	0x00000000
        /*0030*/ 	.short	0x0009
        /*0032*/ 	.short	0x0030
        /*0034*/ 	.byte	0x00, 0xf5, 0x21, 0x00


	//----- nvinfo : EIATTR_KPARAM_INFO
	.align		4
.L_27:
        /*0038*/ 	.byte	0x04, 0x17
        /*003a*/ 	.short	(.L_29 - .L_28)
.L_28:
        /*003c*/ 	.word	0x00000000
        /*0040*/ 	.short	0x0008
        /*0042*/ 	.short	0x0028
        /*0044*/ 	.byte	0x00, 0xf0, 0x11, 0x00


	//----- nvinfo : EIATTR_KPARAM_INFO
	.align		4
.L_29:
        /*0048*/ 	.byte	0x04, 0x17
        /*004a*/ 	.short	(.L_31 - .L_30)
.L_30:
        /*004c*/ 	.word	0x00000000
        /*0050*/ 	.short	0x0007
        /*0052*/ 	.short	0x0024
        /*0054*/ 	.byte	0x00, 0xf0, 0x11, 0x00


	//----- nvinfo : EIATTR_KPARAM_INFO
	.align		4
.L_31:
        /*0058*/ 	.byte	0x04, 0x17
        /*005a*/ 	.short	(.L_33 - .L_32)
.L_32:
        /*005c*/ 	.word	0x00000000
        /*0060*/ 	.short	0x0006
        /*0062*/ 	.short	0x0020
        /*0064*/ 	.byte	0x00, 0xf0, 0x11, 0x00


	//----- nvinfo : EIATTR_KPARAM_INFO
	.align		4
.L_33:
        /*0068*/ 	.byte	0x04, 0x17
        /*006a*/ 	.short	(.L_35 - .L_34)
.L_34:
        /*006c*/ 	.word	0x00000000
        /*0070*/ 	.short	0x0005
        /*0072*/ 	.short	0x001c
        /*0074*/ 	.byte	0x00, 0xf0, 0x11, 0x00


	//----- nvinfo : EIATTR_KPARAM_INFO
	.align		4
.L_35:
        /*0078*/ 	.byte	0x04, 0x17
        /*007a*/ 	.short	(.L_37 - .L_36)
.L_36:
        /*007c*/ 	.word	0x00000000
        /*0080*/ 	.short	0x0004
        /*0082*/ 	.short	0x0018
        /*0084*/ 	.byte	0x00, 0xf0, 0x11, 0x00


	//----- nvinfo : EIATTR_KPARAM_INFO
	.align		4
.L_37:
        /*0088*/ 	.byte	0x04, 0x17
        /*008a*/ 	.short	(.L_39 - .L_38)
.L_38:
        /*008c*/ 	.word	0x00000000
        /*0090*/ 	.short	0x0003
        /*0092*/ 	.short	0x0014
        /*0094*/ 	.byte	0x00, 0xf0, 0x11, 0x00


	//----- nvinfo : EIATTR_KPARAM_INFO
	.align		4
.L_39:
        /*0098*/ 	.byte	0x04, 0x17
        /*009a*/ 	.short	(.L_41 - .L_40)
.L_40:
        /*009c*/ 	.word	0x00000000
        /*00a0*/ 	.short	0x0002
        /*00a2*/ 	.short	0x0010
        /*00a4*/ 	.byte	0x00, 0xf0, 0x11, 0x00


	//----- nvinfo : EIATTR_KPARAM_INFO
	.align		4
.L_41:
        /*00a8*/ 	.byte	0x04, 0x17
        /*00aa*/ 	.short	(.L_43 - .L_42)
.L_42:
        /*00ac*/ 	.word	0x00000000
        /*00b0*/ 	.short	0x0001
        /*00b2*/ 	.short	0x0008
        /*00b4*/ 	.byte	0x00, 0xf5, 0x21, 0x00


	//----- nvinfo : EIATTR_KPARAM_INFO
	.align		4
.L_43:
        /*00b8*/ 	.byte	0x04, 0x17
        /*00ba*/ 	.short	(.L_45 - .L_44)
.L_44:
        /*00bc*/ 	.word	0x00000000
        /*00c0*/ 	.short	0x0000
        /*00c2*/ 	.short	0x0000
        /*00c4*/ 	.byte	0x00, 0xf5, 0x21, 0x00


	//----- nvinfo : EIATTR_SPARSE_MMA_MASK
	.align		4
.L_45:
        /*00c8*/ 	.byte	0x03, 0x50
        /*00ca*/ 	.short	0x0000


	//----- nvinfo : EIATTR_MAXREG_COUNT
	.align		4
        /*00cc*/ 	.byte	0x03, 0x1b
        /*00ce*/ 	.short	0x00ff


	//----- nvinfo : EIATTR_MERCURY_ISA_VERSION
	.align		4
        /*00d0*/ 	.byte	0x03, 0x5f
        /*00d2*/ 	.short	0x0101


	//----- nvinfo : EIATTR_COOP_GROUP_MASK_REGIDS
	.align		4
        /*00d4*/ 	.byte	0x04, 0x29
        /*00d6*/ 	.short	(.L_47 - .L_46)


	//   ....[0]....
.L_46:
        /*00d8*/ 	.word	0xffffffff


	//   ....[1]....
        /*00dc*/ 	.word	0x05000009


	//   ....[2]....
        /*00e0*/ 	.word	0x05000009


	//   ....[3]....
        /*00e4*/ 	.word	0x05000009


	//   ....[4]....
        /*00e8*/ 	.word	0x05000009


	//   ....[5]....
        /*00ec*/ 	.word	0x05000009


	//   ....[6]....
        /*00f0*/ 	.word	0x05000009


	//   ....[7]....
        /*00f4*/ 	.word	0x05000009


	//   ....[8]....
        /*00f8*/ 	.word	0x05000009


	//   ....[9]....
        /*00fc*/ 	.word	0x05000009


	//   ....[10]....
        /*0100*/ 	.word	0x05000009


	//   ....[11]....
        /*0104*/ 	.word	0x05000009


	//   ....[12]....
        /*0108*/ 	.word	0x05000009


	//   ....[13]....
        /*010c*/ 	.word	0x05000009


	//   ....[14]....
        /*0110*/ 	.word	0x05000009


	//   ....[15]....
        /*0114*/ 	.word	0x05000009


	//   ....[16]....
        /*0118*/ 	.word	0x05000009


	//   ....[17]....
        /*011c*/ 	.word	0x05000009


	//   ....[18]....
        /*0120*/ 	.word	0x05000009


	//   ....[19]....
        /*0124*/ 	.word	0x05000009


	//   ....[20]....
        /*0128*/ 	.word	0x05000009


	//   ....[21]....
        /*012c*/ 	.word	0x05000009


	//   ....[22]....
        /*0130*/ 	.word	0x05000009


	//   ....[23]....
        /*0134*/ 	.word	0x05000009


	//   ....[24]....
        /*0138*/ 	.word	0x05000009


	//   ....[25]....
        /*013c*/ 	.word	0x05000009


	//   ....[26]....
        /*0140*/ 	.word	0x05000009


	//   ....[27]....
        /*0144*/ 	.word	0x05000009


	//   ....[28]....
        /*0148*/ 	.word	0x05000009


	//----- nvinfo : EIATTR_COOP_GROUP_INSTR_OFFSETS
	.align		4
.L_47:
        /*014c*/ 	.byte	0x04, 0x28
        /*014e*/ 	.short	(.L_49 - .L_48)


	//   ....[0]....
.L_48:
        /*0150*/ 	.word	0x000000d0


	//   ....[1]....
        /*0154*/ 	.word	0x00000780


	//   ....[2]....
        /*0158*/ 	.word	0x00000e40


	//   ....[3]....
        /*015c*/ 	.word	0x00000e50


	//   ....[4]....
        /*0160*/ 	.word	0x00000e60


	//   ....[5]....
        /*0164*/ 	.word	0x00000e70


	//   ....[6]....
        /*0168*/ 	.word	0x00001230


	//   ....[7]....
        /*016c*/ 	.word	0x00001240


	//   ....[8]....
        /*0170*/ 	.word	0x00001250


	//   ....[9]....
        /*0174*/ 	.word	0x00001280


	//   ....[10]....
        /*0178*/ 	.word	0x00001290


	//   ....[11]....
        /*017c*/ 	.word	0x000012c0


	//   ....[12]....
        /*0180*/ 	.word	0x000012d0


	//   ....[13]....
        /*0184*/ 	.word	0x00001300


	//   ....[14]....
        /*0188*/ 	.word	0x00001310


	//   ....[15]....
        /*018c*/ 	.word	0x00001340


	//   ....[16]....
        /*0190*/ 	.word	0x00001350


	//   ....[17]....
        /*0194*/ 	.word	0x00001c50


	//   ....[18]....
        /*0198*/ 	.word	0x00001ed0


	//   ....[19]....
        /*019c*/ 	.word	0x00001f00


	//   ....[20]....
        /*01a0*/ 	.word	0x00001f30


	//   ....[21]....
        /*01a4*/ 	.word	0x00001f40


	//   ....[22]....
        /*01a8*/ 	.word	0x00001f70


	//   ....[23]....
        /*01ac*/ 	.word	0x00001f80


	//   ....[24]....
        /*01b0*/ 	.word	0x00001fb0


	//   ....[25]....
        /*01b4*/ 	.word	0x00001fc0


	//   ....[26]....
        /*01b8*/ 	.word	0x00001ff0


	//   ....[27]....
        /*01bc*/ 	.word	0x00002000


	//   ....[28]....
        /*01c0*/ 	.word	0x000021a0


	//----- nvinfo : EIATTR_VRC_CTA_INIT_COUNT
	.align		4
.L_49:
        /*01c4*/ 	.byte	0x02, 0x4a
	.zero		1
	.zero		1


	//----- nvinfo : EIATTR_EXIT_INSTR_OFFSETS
	.align		4
        /*01c8*/ 	.byte	0x04, 0x1c
        /*01ca*/ 	.short	(.L_51 - .L_50)


	//   ....[0]....
.L_50:
        /*01cc*/ 	.word	0x00000040


	//   ....[1]....
        /*01d0*/ 	.word	0x00000100


	//   ....[2]....
        /*01d4*/ 	.word	0x00000670


	//   ....[3]....
        /*01d8*/ 	.word	0x00002240


	//   ....[4]....
        /*01dc*/ 	.word	0x00002560


	//   ....[5]....
        /*01e0*/ 	.word	0x00002710


	//   ....[6]....
        /*01e4*/ 	.word	0x00002750


	//   ....[7]....
        /*01e8*/ 	.word	0x000032a0


	//   ....[8]....
        /*01ec*/ 	.word	0x000035a0


	//   ....[9]....
        /*01f0*/ 	.word	0x00003c20


	//----- nvinfo : EIATTR_MAX_THREADS
	.align		4
.L_51:
        /*01f4*/ 	.byte	0x04, 0x05
        /*01f6*/ 	.short	(.L_53 - .L_52)
.L_52:
        /*01f8*/ 	.word	0x00000020
        /*01fc*/ 	.word	0x00000001
        /*0200*/ 	.word	0x00000001


	//----- nvinfo : EIATTR_CRS_STACK_SIZE
	.align		4
.L_53:
        /*0204*/ 	.byte	0x04, 0x1e
        /*0206*/ 	.short	(.L_55 - .L_54)
.L_54:
        /*0208*/ 	.word	0x00000000


	//----- nvinfo : EIATTR_CBANK_PARAM_SIZE
	.align		4
.L_55:
        /*020c*/ 	.byte	0x03, 0x19
        /*020e*/ 	.short	0x0048


	//----- nvinfo : EIATTR_PARAM_CBANK
	.align		4
        /*0210*/ 	.byte	0x04, 0x0a
        /*0212*/ 	.short	(.L_57 - .L_56)
	.align		4
.L_56:
        /*0214*/ 	.word	index@(.nv.constant0.uma_many_series_one_param_f32)
        /*0218*/ 	.short	0x0380
        /*021a*/ 	.short	0x0048


	//----- nvinfo : EIATTR_SW_WAR
	.align		4
.L_57:
        /*021c*/ 	.byte	0x04, 0x36
        /*021e*/ 	.short	(.L_59 - .L_58)
.L_58:
        /*0220*/ 	.word	0x00000008
.L_59:


//--------------------- .nv.info.uma_batch_f32    --------------------------
	.section	.nv.info.uma_batch_f32,"",@"SHT_CUDA_INFO"
	.sectionflags	@""
	.align	4


	//----- nvinfo : EIATTR_CUDA_API_VERSION
	.align		4
        /*0000*/ 	.byte	0x04, 0x37
        /*0002*/ 	.short	(.L_61 - .L_60)
.L_60:
        /*0004*/ 	.word	0x00000082


	//----- nvinfo : EIATTR_KPARAM_INFO
	.align		4
.L_61:
        /*0008*/ 	.byte	0x04, 0x17
        /*000a*/ 	.short	(.L_63 - .L_62)
.L_62:
        /*000c*/ 	.word	0x00000000
        /*0010*/ 	.short	0x000b
        /*0012*/ 	.short	0x0050
        /*0014*/ 	.byte	0x00, 0xf5, 0x21, 0x00


	//----- nvinfo : EIATTR_KPARAM_INFO
	.align		4
.L_63:
        /*0018*/ 	.byte	0x04, 0x17
        /*001a*/ 	.short	(.L_65 - .L_64)
.L_64:
        /*001c*/ 	.word	0x00000000
        /*0020*/ 	.short	0x000a
        /*0022*/ 	.short	0x0048
        /*0024*/ 	.byte	0x00, 0xf5, 0x21, 0x00


	//----- nvinfo : EIATTR_KPARAM_INFO
	.align		4
.L_65:
        /*0028*/ 	.byte	0x04, 0x17
        /*002a*/ 	.short	(.L_67 - .L_66)
.L_66:
        /*002c*/ 	.word	0x00000000
        /*0030*/ 	.short	0x0009
        /*0032*/ 	.short	0x0040
        /*0034*/ 	.byte	0x00, 0xf0, 0x11, 0x00


	//----- nvinfo : EIATTR_KPARAM_INFO
	.align		4
.L_67:
        /*0038*/ 	.byte	0x04, 0x17
        /*003a*/ 	.short	(.L_69 - .L_68)
.L_68:
        /*003c*/ 	.word	0x00000000
        /*0040*/ 	.short	0x0008
        /*0042*/ 	.short	0x003c
        /*0044*/ 	.byte	0x00, 0xf0, 0x11, 0x00


	//----- nvinfo : EIATTR_KPARAM_INFO
	.align		4
.L_69:
        /*0048*/ 	.byte	0x04, 0x17
        /*004a*/ 	.short	(.L_71 - .L_70)
.L_70:
        /*004c*/ 	.word	0x00000000
        /*0050*/ 	.short	0x0007
        /*0052*/ 	.short	0x0038
        /*0054*/ 	.byte	0x00, 0xf0, 0x11, 0x00


	//----- nvinfo : EIATTR_KPARAM_INFO
	.align		4
.L_71:
        /*0058*/ 	.byte	0x04, 0x17
        /*005a*/ 	.short	(.L_73 - .L_72)
.L_72:
        /*005c*/ 	.word	0x00000000
        /*0060*/ 	.short	0x0006
        /*0062*/ 	.short	0x0030
        /*0064*/ 	.byte	0x00, 0xf5, 0x21, 0x00


	//----- nvinfo : EIATTR_KPARAM_INFO
	.align		4
.L_73:
        /*0068*/ 	.byte	0x04, 0x17
        /*006a*/ 	.short	(.L_75 - .L_74)
.L_74:
        /*006c*/ 	.word	0x00000000
        /*0070*/ 	.short	0x0005
        /*0072*/ 	.short	0x0028
        /*0074*/ 	.byte	0x00, 0xf5, 0x21, 0x00


	//----- nvinfo : EIATTR_KPARAM_INFO
	.align		4
.L_75:
        /*0078*/ 	.byte	0x04, 0x17
        /*007a*/ 	.short	(.L_77 - .L_76)
.L_76:
        /*007c*/ 	.word	0x00000000
        /*0080*/ 	.short	0x0004
        /*0082*/ 	.short	0x0020
        /*0084*/ 	.byte	0x00, 0xf5, 0x21, 0x00


	//----- nvinfo : EIATTR_KPARAM_INFO
	.align		4
.L_77:
        /*0088*/ 	.byte	0x04, 0x17
        /*008a*/ 	.short	(.L_79 - .L_78)
.L_78:
        /*008c*/ 	.word	0x00000000
        /*0090*/ 	.short	0x0003
        /*0092*/ 	.short	0x0018
        /*0094*/ 	.byte	0x00, 0xf5, 0x21, 0x00


	//----- nvinfo : EIATTR_KPARAM_INFO
	.align		4
.L_79:
        /*0098*/ 	.byte	0x04, 0x17
        /*009a*/ 	.short	(.L_81 - .L_80)
.L_80:
        /*009c*/ 	.word	0x00000000
        /*00a0*/ 	.short	0x0002
        /*00a2*/ 	.short	0x0010
        /*00a4*/ 	.byte	0x00, 0xf0, 0x11, 0x00


	//----- nvinfo : EIATTR_KPARAM_INFO
	.align		4
.L_81:
        /*00a8*/ 	.byte	0x04, 0x17
        /*00aa*/ 	.short	(.L_83 - .L_82)
.L_82:
        /*00ac*/ 	.word	0x00000000
        /*00b0*/ 	.short	0x0001
        /*00b2*/ 	.short	0x0008
        /*00b4*/ 	.byte	0x00, 0xf5, 0x21, 0x00


	//----- nvinfo : EIATTR_KPARAM_INFO
	.align		4
.L_83:
        /*00b8*/ 	.byte	0x04, 0x17
        /*00ba*/ 	.short	(.L_85 - .L_84)
.L_84:
        /*00bc*/ 	.word	0x00000000
        /*00c0*/ 	.short	0x0000
        /*00c2*/ 	.short	0x0000
        /*00c4*/ 	.byte	0x00, 0xf5, 0x21, 0x00


	//----- nvinfo : EIATTR_SPARSE_MMA_MASK
	.align		4
.L_85:
        /*00c8*/ 	.byte	0x03, 0x50
        /*00ca*/ 	.short	0x0000


	//----- nvinfo : EIATTR_MAXREG_COUNT
	.align		4
        /*00cc*/ 	.byte	0x03, 0x1b
        /*00ce*/ 	.short	0x00ff


	//----- nvinfo : EIATTR_MERCURY_ISA_VERSION
	.align		4
        /*00d0*/ 	.byte	0x03, 0x5f
        /*00d2*/ 	.short	0x0101


	//----- nvinfo : EIATTR_COOP_GROUP_MASK_REGIDS
	.align		4
        /*00d4*/ 	.byte	0x04, 0x29
        /*00d6*/ 	.short	(.L_87 - .L_86)


	//   ....[0]....
.L_86:
        /*00d8*/ 	.word	0xffffffff


	//   ....[1]....
        /*00dc*/ 	.word	0x05000015


	//   ....[2]....
        /*00e0*/ 	.word	0x05000015


	//   ....[3]....
        /*00e4*/ 	.word	0x05000015


	//   ....[4]....
        /*00e8*/ 	.word	0x05000015


	//   ....[5]....
        /*00ec*/ 	.word	0x05000015


	//   ....[6]....
        /*00f0*/ 	.word	0x05000015


	//   ....[7]....
        /*00f4*/ 	.word	0x05000015


	//   ....[8]....
        /*00f8*/ 	.word	0x05000015


	//   ....[9]....
        /*00fc*/ 	.word	0x05000015


	//   ....[10]....
        /*0100*/ 	.word	0x05000015


	//   ....[11]....
        /*0104*/ 	.word	0x05000015


	//   ....[12]....
        /*0108*/ 	.word	0x05000015


	//   ....[13]....
        /*010c*/ 	.word	0x05000015


	//   ....[14]....
        /*0110*/ 	.word	0x05000015


	//   ....[15]....
        /*0114*/ 	.word	0x05000015


	//   ....[16]....
        /*0118*/ 	.word	0x05000015


	//   ....[17]....
        /*011c*/ 	.word	0x05000015


	//   ....[18]....
        /*0120*/ 	.word	0x05000015


	//   ....[19]....
        /*0124*/ 	.word	0x05000015


	//   ....[20]....
        /*0128*/ 	.word	0x05000015


	//   ....[21]....
        /*012c*/ 	.word	0x05000015


	//   ....[22]....
        /*0130*/ 	.word	0x05000015


	//   ....[23]....
        /*0134*/ 	.word	0x05000015


	//   ....[24]....
        /*0138*/ 	.word	0x05000015


	//   ....[25]....
        /*013c*/ 	.word	0x05000015


	//   ....[26]....
        /*0140*/ 	.word	0x05000015


	//   ....[27]....
        /*0144*/ 	.word	0x05000015


	//   ....[28]....
        /*0148*/ 	.word	0x05000015


	//   ....[29]....
        /*014c*/ 	.word	0x05000015


	//   ....[30]....
        /*0150*/ 	.word	0x05000015


	//   ....[31]....
        /*0154*/ 	.word	0x05000015


	//   ....[32]....
        /*0158*/ 	.word	0x05000015


	//   ....[33]....
        /*015c*/ 	.word	0x05000015


	//   ....[34]....
        /*0160*/ 	.word	0x05000015


	//   ....[35]....
        /*0164*/ 	.word	0x05000015


	//   ....[36]....
        /*0168*/ 	.word	0x05000015


	//   ....[37]....
        /*016c*/ 	.word	0x05000015


	//   ....[38]....
        /*0170*/ 	.word	0x05000015


	//   ....[39]....
        /*0174*/ 	.word	0x05000015


	//   ....[40]....
        /*0178*/ 	.word	0x05000015


	//   ....[41]....
        /*017c*/ 	.word	0x05000015


	//   ....[42]....
        /*0180*/ 	.word	0x05000015


	//   ....[43]....
        /*0184*/ 	.word	0x05000015


	//   ....[44]....
        /*0188*/ 	.word	0x05000015


	//   ....[45]....
        /*018c*/ 	.word	0x05000015


	//   ....[46]....
        /*0190*/ 	.word	0x05000015


	//   ....[47]....
        /*0194*/ 	.word	0x05000015


	//   ....[48]....
        /*0198*/ 	.word	0x05000015


	//   ....[49]....
        /*019c*/ 	.word	0x05000015


	//----- nvinfo : EIATTR_COOP_GROUP_INSTR_OFFSETS
	.align		4
.L_87:
        /*01a0*/ 	.byte	0x04, 0x28
        /*01a2*/ 	.short	(.L_89 - .L_88)


	//   ....[0]....
.L_88:
        /*01a4*/ 	.word	0x00000100


	//   ....[1]....
        /*01a8*/ 	.word	0x000007e0


	//   ....[2]....
        /*01ac*/ 	.word	0x00000e60


	//   ....[3]....
        /*01b0*/ 	.word	0x00000e70


	//   ....[4]....
        /*01b4*/ 	.word	0x00000e80


	//   ....[5]....
        /*01b8*/ 	.word	0x00000e90


	//   ....[6]....
        /*01bc*/ 	.word	0x00001300


	//   ....[7]....
        /*01c0*/ 	.word	0x00001310


	//   ....[8]....
        /*01c4*/ 	.word	0x00001320


	//   ....[9]....
        /*01c8*/ 	.word	0x00001350


	//   ....[10]....
        /*01cc*/ 	.word	0x00001360


	//   ....[11]....
        /*01d0*/ 	.word	0x00001390


	//   ....[12]....
        /*01d4*/ 	.word	0x000013a0


	//   ....[13]....
        /*01d8*/ 	.word	0x000013d0


	//   ....[14]....
        /*01dc*/ 	.word	0x000013e0


	//   ....[15]....
        /*01e0*/ 	.word	0x00001410


	//   ....[16]....
        /*01e4*/ 	.word	0x00001420


	//   ....[17]....
        /*01e8*/ 	.word	0x00001940


	//   ....[18]....
        /*01ec*/ 	.word	0x00001950


	//   ....[19]....
        /*01f0*/ 	.word	0x00001960


	//   ....[20]....
        /*01f4*/ 	.word	0x00001990


	//   ....[21]....
        /*01f8*/ 	.word	0x000019a0


	//   ....[22]....
        /*01fc*/ 	.word	0x000019d0


	//   ....[23]....
        /*0200*/ 	.word	0x000019e0


	//   ....[24]....
        /*0204*/ 	.word	0x00001a10


	//   ....[25]....
        /*0208*/ 	.word	0x00001a20


	//   ....[26]....
        /*020c*/ 	.word	0x00001a50


	//   ....[27]....
        /*0210*/ 	.word	0x00001a60


	//   ....[28]....
        /*0214*/ 	.word	0x00001f70


	//   ....[29]....
        /*0218*/ 	.word	0x00001f80


	//   ....[30]....
        /*021c*/ 	.word	0x00001f90


	//   ....[31]....
        /*0220*/ 	.word	0x00001fc0


	//   ....[32]....
        /*0224*/ 	.word	0x00001fd0


	//   ....[33]....
        /*0228*/ 	.word	0x00002000


	//   ....[34]....
        /*022c*/ 	.word	0x00002010


	//   ....[35]....
        /*0230*/ 	.word	0x00002040


	//   ....[36]....
        /*0234*/ 	.word	0x00002050


	//   ....[37]....
        /*0238*/ 	.word	0x00002080


	//   ....[38]....
        /*023c*/ 	.word	0x00002090


	//   ....[39]....
        /*0240*/ 	.word	0x000024e0


	//   ....[40]....
        /*0244*/ 	.word	0x00002510


	//   ....[41]....
        /*0248*/ 	.word	0x00002540


	//   ....[42]....
        /*024c*/ 	.word	0x00002550


	//   ....[43]....
        /*0250*/ 	.word	0x00002580


	//   ....[44]....
        /*0254*/ 	.word	0x00002590


	//   ....[45]....
        /*0258*/ 	.word	0x000025c0


	//   ....[46]....
        /*025c*/ 	.word	0x000025d0


	//   ....[47]....
        /*0260*/ 	.word	0x00002600


	//   ....[48]....
        /*0264*/ 	.word	0x00002610


	//   ....[49]....
        /*0268*/ 	.word	0x000027a0


	//----- nvinfo : EIATTR_VRC_CTA_INIT_COUNT
	.align		4
.L_89:
        /*026c*/ 	.byte	0x02, 0x4a
	.zero		1
	.zero		1


	//----- nvinfo : EIATTR_EXIT_INSTR_OFFSETS
	.align		4
        /*0270*/ 	.byte	0x04, 0x1c
        /*0272*/ 	.short	(.L_91 - .L_90)


	//   ....[0]....
.L_90:
        /*0274*/ 	.word	0x00000040


	//   ....[1]....
        /*0278*/ 	.word	0x00000130


	//   ....[2]....
        /*027c*/ 	.word	0x000006b0


	//   ....[3]....
        /*0280*/ 	.word	0x00002820


	//   ....[4]....
        /*0284*/ 	.word	0x00002b50


	//   ....[5]....
        /*0288*/ 	.word	0x00002cd0


	//   ....[6]....
        /*028c*/ 	.word	0x00002d10


	//   ....[7]....
        /*0290*/ 	.word	0x00004050


	//   ....[8]....
        /*0294*/ 	.word	0x00004340


	//   ....[9]....
        /*0298*/ 	.word	0x00004a40


	//----- nvinfo : EIATTR_MAX_THREADS
	.align		4
.L_91:
        /*029c*/ 	.byte	0x04, 0x05
        /*029e*/ 	.short	(.L_93 - .L_92)
.L_92:
        /*02a0*/ 	.word	0x00000020
        /*02a4*/ 	.word	0x00000001
        /*02a8*/ 	.word	0x00000001


	//----- nvinfo : EIATTR_CRS_STACK_SIZE
	.align		4
.L_93:
        /*02ac*/ 	.byte	0x04, 0x1e
        /*02ae*/ 	.short	(.L_95 - .L_94)
.L_94:
        /*02b0*/ 	.word	0x00000000


	//----- nvinfo : EIATTR_CBANK_PARAM_SIZE
	.align		4
.L_95:
        /*02b4*/ 	.byte	0x03, 0x19
        /*02b6*/ 	.short	0x0058


	//----- nvinfo : EIATTR_PARAM_CBANK
	.align		4
        /*02b8*/ 	.byte	0x04, 0x0a
        /*02ba*/ 	.short	(.L_97 - .L_96)
	.align		4
.L_96:
        /*02bc*/ 	.word	index@(.nv.constant0.uma_batch_f32)
        /*02c0*/ 	.short	0x0380
        /*02c2*/ 	.short	0x0058


	//----- nvinfo : EIATTR_SW_WAR
	.align		4
.L_97:
        /*02c4*/ 	.byte	0x04, 0x36
        /*02c6*/ 	.short	(.L_99 - .L_98)
.L_98:
        /*02c8*/ 	.word	0x00000008
.L_99:


//--------------------- .nv.callgraph             --------------------------
	.section	.nv.callgraph,"",@"SHT_CUDA_CALLGRAPH"
	.align	4
	.sectionentsize	8
	.align		4
        /*0000*/ 	.word	0x00000000
	.align		4
        /*0004*/ 	.word	0xffffffff
	.align		4
        /*0008*/ 	.word	0x00000000
	.align		4
        /*000c*/ 	.word	0xfffffffe
	.align		4
        /*0010*/ 	.word	0x00000000
	.align		4
        /*0014*/ 	.word	0xfffffffd
	.align		4
        /*0018*/ 	.word	0x00000000
	.align		4
        /*001c*/ 	.word	0xfffffffc


//--------------------- .text.uma_many_series_one_param_f32 --------------------------
	.section	.text.uma_many_series_one_param_f32,"ax",@progbits
	.align	128
        .global         uma_many_series_one_param_f32
        .type           uma_many_series_one_param_f32,@function
        .size           uma_many_series_one_param_f32,(.L_x_170 - uma_many_series_one_param_f32)
        .other          uma_many_series_one_param_f32,@"STO_CUDA_ENTRY STV_DEFAULT"
uma_many_series_one_param_f32:
.text.uma_many_series_one_param_f32:
[----:B------:R-:W-:Y:S01]  /*0000*/  LDC R1, c[0x0][0x37c] ;  /* 0x0000df00ff017b82 */ /* 0x000fe20000000800 */
[----:B------:R-:W0:Y:S01]  /*0010*/  S2R R5, SR_CTAID.X ;  /* 0x0000000000057919 */ /* 0x000e220000002500 */
[----:B------:R-:W0:Y:S02]  /*0020*/  LDCU UR5, c[0x0][0x3a4] ;  /* 0x00007480ff0577ac */ /* 0x000e240008000800 */
[----:B0-----:R-:W-:-:S13]  /*0030*/  ISETP.GE.AND P0, PT, R5, UR5, PT ;  /* 0x0000000505007c0c */ /* 0x001fda000bf06270 */
[----:B------:R-:W-:Y:S05]  /*0040*/  @P0 EXIT ;  /* 0x000000000000094d */ /* 0x000fea0003800000 */
[----:B------:R-:W0:Y:S01]  /*0050*/  LDC.64 R2, c[0x0][0x3b0] ;  /* 0x0000ec00ff027b82 */ /* 0x000e220000000a00 */
[----:B------:R-:W1:Y:S01]  /*0060*/  LDCU.64 UR8, c[0x0][0x358] ;  /* 0x00006b00ff0877ac */ /* 0x000e620008000a00 */
[----:B------:R-:W2:Y:S01]  /*0070*/  S2R R7, SR_TID.X ;  /* 0x0000000000077919 */ /* 0x000ea20000002100 */
[----:B------:R-:W2:Y:S01]  /*0080*/  LDCU UR4, c[0x0][0x360] ;  /* 0x00006c00ff0477ac */ /* 0x000ea20008000800 */
[----:B------:R-:W3:Y:S01]  /*0090*/  LDCU UR6, c[0x0][0x3a8] ;  /* 0x00007500ff0677ac */ /* 0x000ee20008000800 */
[----:B0-----:R-:W-:-:S06]  /*00a0*/  IMAD.WIDE.U32 R2, R5, 0x4, R2 ;  /* 0x0000000405027825 */ /* 0x001fcc00078e0002 */
[----:B-1----:R-:W4:Y:S01]  /*00b0*/  LDG.E.CONSTANT R2, desc[UR8][R2.64] ;  /* 0x0000000802027981 */ /* 0x002f22000c1e9900 */
[----:B--2---:R-:W-:-:S13]  /*00c0*/  ISETP.GE.U32.AND P0, PT, R7, UR4, PT ;  /* 0x0000000407007c0c */ /* 0x004fda000bf06070 */
[----:B------:R-:W-:Y:S02]  /*00d0*/  VOTE.ANY R9, PT, !P0 ;  /* 0x0000000000097806 */ /* 0x000fe400040e0100 */
[----:B----4-:R-:W-:-:S04]  /*00e0*/  VIMNMX R8, PT, PT, RZ, R2, !PT ;  /* 0x00000002ff087248 */ /* 0x010fc80007fe0100 */
[----:B---3--:R-:W-:-:S13]  /*00f0*/  ISETP.GE.AND P1, PT, R8, UR6, PT ;  /* 0x0000000608007c0c */ /* 0x008fda000bf26270 */
[----:B------:R-:W-:Y:S05]  /*0100*/  @P1 EXIT ;  /* 0x000000000000194d */ /* 0x000fea0003800000 */
[----:B------:R-:W-:Y:S01]  /*0110*/  ISETP.GE.U32.AND P0, PT, R7, UR6, PT ;  /* 0x0000000607007c0c */ /* 0x000fe2000bf06070 */
[----:B------:R-:W-:-:S12]  /*0120*/  BSSY.RECONVERGENT B0, `(.L_x_0) ;  /* 0x000004f000007945 */ /* 0x000fd80003800200 */
[----:B------:R-:W-:Y:S05]  /*0130*/  @P0 BRA `(.L_x_1) ;  /* 0x0000000400340947 */ /* 0x000fea0003800000 */
[----:B------:R-:W0:Y:S01]  /*0140*/  I2F.U32.RP R6, UR4 ;  /* 0x0000000400067d06 */ /* 0x000e220008209000 */
[----:B------:R-:W-:Y:S01]  /*0150*/  VIADD R0, R7, UR4 ;  /* 0x0000000407007c36 */ /* 0x000fe20008000000 */
[----:B------:R-:W-:Y:S01]  /*0160*/  ISETP.NE.U32.AND P2, PT, RZ, UR4, PT ;  /* 0x00000004ff007c0c */ /* 0x000fe2000bf45070 */
[----:B------:R-:W-:Y:S03]  /*0170*/  BSSY.RECONVERGENT B1, `(.L_x_2) ;  /* 0x000002d000017945 */ /* 0x000fe60003800200 */
[C---:B------:R-:W-:Y:S02]  /*0180*/  ISETP.GE.U32.AND P0, PT, R0.reuse, UR6, PT ;  /* 0x0000000600007c0c */ /* 0x040fe4000bf06070 */
[----:B------:R-:W-:Y:S02]  /*0190*/  VIMNMX.U32 R11, PT, PT, R0, UR6, !PT ;  /* 0x00000006000b7c48 */ /* 0x000fe4000ffe0000 */
[----:B------:R-:W-:-:S04]  /*01a0*/  SEL R4, RZ, 0x1, P0 ;  /* 0x00000001ff047807 */ /* 0x000fc80000000000 */
[----:B------:R-:W-:Y:S01]  /*01b0*/  IADD3 R11, PT, PT, R11, -R0, -R4 ;  /* 0x800000000b0b7210 */ /* 0x000fe20007ffe804 */
[----:B0-----:R-:W0:Y:S02]  /*01c0*/  MUFU.RCP R6, R6 ;  /* 0x0000000600067308 */ /* 0x001e240000001000 */
[----:B0-----:R-:W-:-:S06]  /*01d0*/  IADD3 R2, PT, PT, R6, 0xffffffe, RZ ;  /* 0x0ffffffe06027810 */ /* 0x001fcc0007ffe0ff */
[----:B------:R0:W1:Y:S02]  /*01e0*/  F2I.FTZ.U32.TRUNC.NTZ R3, R2 ;  /* 0x0000000200037305 */ /* 0x000064000021f000 */
[----:B0-----:R-:W-:Y:S01]  /*01f0*/  HFMA2 R2, -RZ, RZ, 0, 0 ;  /* 0x00000000ff027431 */ /* 0x001fe200000001ff */
[----:B-1----:R-:W-:-:S05]  /*0200*/  IADD3 R13, PT, PT, RZ, -R3, RZ ;  /* 0x80000003ff0d7210 */ /* 0x002fca0007ffe0ff */
[----:B------:R-:W-:-:S04]  /*0210*/  IMAD R13, R13, UR4, RZ ;  /* 0x000000040d0d7c24 */ /* 0x000fc8000f8e02ff */
[----:B------:R-:W-:Y:S02]  /*0220*/  IMAD.HI.U32 R6, R3, R13, R2 ;  /* 0x0000000d03067227 */ /* 0x000fe400078e0002 */
[----:B------:R-:W0:Y:S04]  /*0230*/  LDC.64 R2, c[0x0][0x3c0] ;  /* 0x0000f000ff027b82 */ /* 0x000e280000000a00 */
[----:B------:R-:W-:-:S05]  /*0240*/  IMAD.HI.U32 R13, R6, R11, RZ ;  /* 0x0000000b060d7227 */ /* 0x000fca00078e00ff */
[----:B------:R-:W-:-:S05]  /*0250*/  IADD3 R0, PT, PT, -R13, RZ, RZ ;  /* 0x000000ff0d007210 */ /* 0x000fca0007ffe1ff */
[----:B------:R-:W-:-:S05]  /*0260*/  IMAD R11, R0, UR4, R11 ;  /* 0x00000004000b7c24 */ /* 0x000fca000f8e020b */
[----:B------:R-:W-:-:S13]  /*0270*/  ISETP.GE.U32.AND P0, PT, R11, UR4, PT ;  /* 0x000000040b007c0c */ /* 0x000fda000bf06070 */
[----:B------:R-:W-:Y:S01]  /*0280*/  @P0 VIADD R11, R11, -UR4 ;  /* 0x800000040b0b0c36 */ /* 0x000fe20008000000 */
[----:B------:R-:W-:-:S04]  /*0290*/  @P0 IADD3 R13, PT, PT, R13, 0x1, RZ ;  /* 0x000000010d0d0810 */ /* 0x000fc80007ffe0ff */
[----:B------:R-:W-:Y:S02]  /*02a0*/  ISETP.GE.U32.AND P1, PT, R11, UR4, PT ;  /* 0x000000040b007c0c */ /* 0x000fe4000bf26070 */
[----:B------:R-:W1:Y:S11]  /*02b0*/  LDC.64 R10, c[0x0][0x3b8] ;  /* 0x0000ee00ff0a7b82 */ /* 0x000e760000000a00 */
[----:B------:R-:W-:-:S02]  /*02c0*/  @P1 IADD3 R13, PT, PT, R13, 0x1, RZ ;  /* 0x000000010d0d1810 */ /* 0x000fc40007ffe0ff */
[----:B------:R-:W-:-:S05]  /*02d0*/  @!P2 LOP3.LUT R13, RZ, UR4, RZ, 0x33, !PT ;  /* 0x00000004ff0dac12 */ /* 0x000fca000f8e33ff */
[----:B------:R-:W-:-:S05]  /*02e0*/  IMAD.IADD R4, R4, 0x1, R13 ;  /* 0x0000000104047824 */ /* 0x000fca00078e020d */
[C---:B------:R-:W-:Y:S02]  /*02f0*/  LOP3.LUT R0, R4.reuse, 0x3, RZ, 0xc0, !PT ;  /* 0x0000000304007812 */ /* 0x040fe400078ec0ff */
[----:B------:R-:W-:Y:S02]  /*0300*/  ISETP.GE.U32.AND P1, PT, R4, 0x3, PT ;  /* 0x000000030400780c */ /* 0x000fe40003f26070 */
[----:B------:R-:W-:Y:S02]  /*0310*/  ISETP.NE.AND P0, PT, R0, 0x3, PT ;  /* 0x000000030000780c */ /* 0x000fe40003f05270 */
[----:B------:R-:W-:-:S11]  /*0320*/  MOV R0, R7 ;  /* 0x0000000700007202 */ /* 0x000fd60000000f00 */
[----:B0-----:R-:W-:Y:S05]  /*0330*/  @!P0 BRA `(.L_x_3) ;  /* 0x0000000000408947 */ /* 0x001fea0003800000 */
[----:B------:R-:W0:Y:S01]  /*0340*/  LDC.64 R16, c[0x0][0x3b8] ;  /* 0x0000ee00ff107b82 */ /* 0x000e220000000a00 */
[----:B------:R-:W-:Y:S01]  /*0350*/  IADD3 R4, PT, PT, R4, 0x1, RZ ;  /* 0x0000000104047810 */ /* 0x000fe20007ffe0ff */
[----:B------:R-:W-:Y:S01]  /*0360*/  IMAD.MOV.U32 R21, RZ, RZ, RZ ;  /* 0x000000ffff157224 */ /* 0x000fe200078e00ff */
[----:B------:R-:W-:Y:S02]  /*0370*/  MOV R0, R7 ;  /* 0x0000000700007202 */ /* 0x000fe40000000f00 */
[----:B------:R-:W-:Y:S02]  /*0380*/  MOV R23, 0x7fc00000 ;  /* 0x7fc0000000177802 */ /* 0x000fe40000000f00 */
[----:B------:R-:W-:Y:S01]  /*0390*/  LOP3.LUT R4, R4, 0x3, RZ, 0xc0, !PT ;  /* 0x0000000304047812 */ /* 0x000fe200078ec0ff */
[----:B------:R-:W2:Y:S06]  /*03a0*/  LDC.64 R18, c[0x0][0x3c0] ;  /* 0x0000f000ff127b82 */ /* 0x000eac0000000a00 */
.L_x_4:
[C---:B---3--:R-:W-:Y:S01]  /*03b0*/  IMAD R15, R0.reuse, UR5, R5 ;  /* 0x00000005000f7c24 */ /* 0x048fe2000f8e0205 */
[----:B------:R-:W-:Y:S01]  /*03c0*/  IADD3 R0, PT, PT, R0, UR4, RZ ;  /* 0x0000000400007c10 */ /* 0x000fe2000fffe0ff */
[----:B------:R-:W-:Y:S02]  /*03d0*/  VIADD R21, R21, 0x1 ;  /* 0x0000000115157836 */ /* 0x000fe40000000000 */
[----:B0-----:R-:W-:-:S03]  /*03e0*/  IMAD.WIDE R12, R15, 0x4, R16 ;  /* 0x000000040f0c7825 */ /* 0x001fc600078e0210 */
[----:B------:R-:W-:Y:S01]  /*03f0*/  ISETP.NE.AND P0, PT, R21, R4, PT ;  /* 0x000000041500720c */ /* 0x000fe20003f05270 */
[----:B--2---:R-:W-:Y:S01]  /*0400*/  IMAD.WIDE R14, R15, 0x4, R18 ;  /* 0x000000040f0e7825 */ /* 0x004fe200078e0212 */
[----:B------:R3:W-:Y:S04]  /*0410*/  STG.E desc[UR8][R12.64], R23 ;  /* 0x000000170c007986 */ /* 0x0007e8000c101908 */
[----:B------:R3:W-:Y:S07]  /*0420*/  STG.E desc[UR8][R14.64], R23 ;  /* 0x000000170e007986 */ /* 0x0007ee000c101908 */
[----:B------:R-:W-:Y:S05]  /*0430*/  @P0 BRA `(.L_x_4) ;  /* 0xfffffffc00dc0947 */ /* 0x000fea000383ffff */
.L_x_3:
[----:B------:R-:W-:Y:S05]  /*0440*/  BSYNC.RECONVERGENT B1 ;  /* 0x0000000000017941 */ /* 0x000fea0003800200 */
.L_x_2:
[----:B------:R-:W-:Y:S05]  /*0450*/  @!P1 BRA `(.L_x_1) ;  /* 0x00000000006c9947 */ /* 0x000fea0003800000 */
.L_x_5:
[C---:B------:R-:W-:Y:S01]  /*0460*/  IADD3 R4, PT, PT, R0.reuse, UR4, RZ ;  /* 0x0000000400047c10 */ /* 0x040fe2000fffe0ff */
[--C-:B------:R-:W-:Y:S02]  /*0470*/  IMAD R27, R0, UR5, R5.reuse ;  /* 0x00000005001b7c24 */ /* 0x100fe4000f8e0205 */
[----:B------:R-:W-:Y:S01]  /*0480*/  IMAD.MOV.U32 R29, RZ, RZ, 0x7fc00000 ;  /* 0x7fc00000ff1d7424 */ /* 0x000fe200078e00ff */
[C---:B------:R-:W-:Y:S01]  /*0490*/  IADD3 R0, PT, PT, R4.reuse, UR4, RZ ;  /* 0x0000000404007c10 */ /* 0x040fe2000fffe0ff */
[----:B---3--:R-:W-:Y:S02]  /*04a0*/  IMAD R15, R4, UR5, R5 ;  /* 0x00000005040f7c24 */ /* 0x008fe4000f8e0205 */
[----:B-1----:R-:W-:Y:S01]  /*04b0*/  IMAD.WIDE R24, R27, 0x4, R10 ;  /* 0x000000041b187825 */ /* 0x002fe200078e020a */
[----:B------:R-:W-:-:S03]  /*04c0*/  IADD3 R4, PT, PT, R0, UR4, RZ ;  /* 0x0000000400047c10 */ /* 0x000fc6000fffe0ff */
[----:B------:R-:W-:Y:S01]  /*04d0*/  IMAD R19, R0, UR5, R5 ;  /* 0x0000000500137c24 */ /* 0x000fe2000f8e0205 */
[----:B------:R0:W-:Y:S01]  /*04e0*/  STG.E desc[UR8][R24.64], R29 ;  /* 0x0000001d18007986 */ /* 0x0001e2000c101908 */
[----:B------:R-:W-:-:S04]  /*04f0*/  IMAD.WIDE R26, R27, 0x4, R2 ;  /* 0x000000041b1a7825 */ /* 0x000fc800078e0202 */
[C---:B------:R-:W-:Y:S01]  /*0500*/  IMAD.WIDE R12, R15.reuse, 0x4, R10 ;  /* 0x000000040f0c7825 */ /* 0x040fe200078e020a */
[----:B------:R0:W-:Y:S03]  /*0510*/  STG.E desc[UR8][R26.64], R29 ;  /* 0x0000001d1a007986 */ /* 0x0001e6000c101908 */
[----:B------:R-:W-:Y:S01]  /*0520*/  IMAD R23, R4, UR5, R5 ;  /* 0x0000000504177c24 */ /* 0x000fe2000f8e0205 */
[----:B------:R0:W-:Y:S01]  /*0530*/  STG.E desc[UR8][R12.64], R29 ;  /* 0x0000001d0c007986 */ /* 0x0001e2000c101908 */
[----:B------:R-:W-:-:S04]  /*0540*/  IMAD.WIDE R14, R15, 0x4, R2 ;  /* 0x000000040f0e7825 */ /* 0x000fc800078e0202 */
[C---:B------:R-:W-:Y:S01]  /*0550*/  IMAD.WIDE R16, R19.reuse, 0x4, R10 ;  /* 0x0000000413107825 */ /* 0x040fe200078e020a */
[----:B------:R0:W-:Y:S03]  /*0560*/  STG.E desc[UR8][R14.64], R29 ;  /* 0x0000001d0e007986 */ /* 0x0001e6000c101908 */
[----:B------:R-:W-:Y:S01]  /*0570*/  IMAD.WIDE R18, R19, 0x4, R2 ;  /* 0x0000000413127825 */ /* 0x000fe200078e0202 */
[----:B------:R0:W-:Y:S03]  /*0580*/  STG.E desc[UR8][R16.64], R29 ;  /* 0x0000001d10007986 */ /* 0x0001e6000c101908 */
[C---:B------:R-:W-:Y:S01]  /*0590*/  IMAD.WIDE R20, R23.reuse, 0x4, R10 ;  /* 0x0000000417147825 */ /* 0x040fe200078e020a */
[----:B------:R0:W-:Y:S03]  /*05a0*/  STG.E desc[UR8][R18.64], R29 ;  /* 0x0000001d12007986 */ /* 0x0001e6000c101908 */
[----:B------:R-:W-:Y:S01]  /*05b0*/  IMAD.WIDE R22, R23, 0x4, R2 ;  /* 0x0000000417167825 */ /* 0x000fe200078e0202 */
[----:B------:R0:W-:Y:S03]  /*05c0*/  STG.E desc[UR8][R20.64], R29 ;  /* 0x0000001d14007986 */ /* 0x0001e6000c101908 */
[----:B------:R-:W-:Y:S01]  /*05d0*/  VIADD R0, R4, UR4 ;  /* 0x0000000404007c36 */ /* 0x000fe20008000000 */
[----:B------:R0:W-:Y:S04]  /*05e0*/  STG.E desc[UR8][R22.64], R29 ;  /* 0x0000001d16007986 */ /* 0x0001e8000c101908 */
[----:B------:R-:W-:-:S13]  /*05f0*/  ISETP.GE.AND P0, PT, R0, UR6, PT ;  /* 0x0000000600007c0c */ /* 0x000fda000bf06270 */
[----:B0-----:R-:W-:Y:S05]  /*0600*/  @!P0 BRA `(.L_x_5) ;  /* 0xfffffffc00948947 */ /* 0x001fea000383ffff */
.L_x_1:
[----:B------:R-:W-:Y:S05]  /*0610*/  BSYNC.RECONVERGENT B0 ;  /* 0x0000000000007941 */ /* 0x000fea0003800200 */
.L_x_0:
[----:B------:R-:W0:Y:S08]  /*0620*/  LDC R0, c[0x0][0x3a0] ;  /* 0x0000e800ff007b82 */ /* 0x000e300000000800 */
[----:B------:R-:W2:Y:S01]  /*0630*/  LDC.64 R2, c[0x0][0x398] ;  /* 0x0000e600ff027b82 */ /* 0x000ea20000000a00 */
[----:B0-----:R-:W-:Y:S02]  /*0640*/  ISETP.GE.AND P0, PT, R0, RZ, PT ;  /* 0x000000ff0000720c */ /* 0x001fe40003f06270 */
[----:B--2---:R-:W-:-:S04]  /*0650*/  VIMNMX R0, PT, PT, R2, R3, PT ;  /* 0x0000000302007248 */ /* 0x004fc80003fe0100 */
[----:B------:R-:W-:-:S13]  /*0660*/  ISETP.LT.OR P0, PT, R0, 0x1, !P0 ;  /* 0x000000010000780c */ /* 0x000fda0004701670 */
[----:B------:R-:W-:Y:S05]  /*0670*/  @P0 EXIT ;  /* 0x000000000000094d */ /* 0x000fea0003800000 */
[----:B---3--:R-:W0:Y:S01]  /*0680*/  LDC.64 R12, c[0x0][0x388] ;  /* 0x0000e200ff0c7b82 */ /* 0x008e220000000a00 */
[----:B------:R-:W2:Y:S01]  /*0690*/  LDCU UR5, c[0x0][0x390] ;  /* 0x00007200ff0577ac */ /* 0x000ea20008000800 */
[----:B-1----:R-:W-:Y:S01]  /*06a0*/  I2FP.F32.U32 R11, R3 ;  /* 0x00000003000b7245 */ /* 0x002fe20000201000 */
[----:B------:R-:W-:Y:S01]  /*06b0*/  HFMA2 R15, -RZ, RZ, 0, 0 ;  /* 0x00000000ff0f7431 */ /* 0x000fe200000001ff */
[----:B------:R-:W-:Y:S01]  /*06c0*/  I2FP.F32.U32 R10, R2 ;  /* 0x00000002000a7245 */ /* 0x000fe20000201000 */
[----:B------:R-:W-:Y:S01]  /*06d0*/  VIADD R14, R7, 0x2 ;  /* 0x00000002070e7836 */ /* 0x000fe20000000000 */
[----:B------:R-:W-:Y:S01]  /*06e0*/  MOV R0, RZ ;  /* 0x000000ff00007202 */ /* 0x000fe20000000f00 */
[----:B------:R-:W-:Y:S01]  /*06f0*/  IMAD.MOV.U32 R2, RZ, RZ, RZ ;  /* 0x000000ffff027224 */ /* 0x000fe200078e00ff */
[----:B------:R-:W-:Y:S01]  /*0700*/  MOV R16, R8 ;  /* 0x0000000800107202 */ /* 0x000fe20000000f00 */
[----:B------:R-:W-:Y:S01]  /*0710*/  IMAD.MOV.U32 R17, RZ, RZ, R11 ;  /* 0x000000ffff117224 */ /* 0x000fe200078e000b */
[----:B--2---:R-:W-:-:S02]  /*0720*/  ISETP.NE.AND P1, PT, RZ, UR5, PT ;  /* 0x00000005ff007c0c */ /* 0x004fc4000bf25270 */
[----:B0-----:R-:W-:Y:S02]  /*0730*/  ISETP.EQ.U32.AND P0, PT, R12, RZ, PT ;  /* 0x000000ff0c00720c */ /* 0x001fe40003f02070 */
[----:B------:R-:W-:Y:S02]  /*0740*/  IADD3 R12, PT, PT, R8, R3, RZ ;  /* 0x00000003080c7210 */ /* 0x000fe40007ffe0ff */
[----:B------:R-:W-:Y:S02]  /*0750*/  ISETP.EQ.OR.EX P1, PT, R13, RZ, !P1, P0 ;  /* 0x000000ff0d00720c */ /* 0x000fe40004f22700 */
[----:B------:R-:W-:Y:S02]  /*0760*/  IADD3 R13, PT, PT, R7, 0x1, RZ ;  /* 0x00000001070d7810 */ /* 0x000fe40007ffe0ff */
[----:B------:R-:W-:Y:S01]  /*0770*/  IADD3 R20, PT, PT, R12, -0x1, RZ ;  /* 0xffffffff0c147810 */ /* 0x000fe20007ffe0ff */
[----:B------:R-:W-:-:S08]  /*0780*/  NOP ;  /* 0x0000000000007918 */ /* 0x000fd00000000000 */
.L_x_47:
[----:B------:R-:W-:Y:S01]  /*0790*/  ISETP.NE.AND P0, PT, R7, RZ, PT ;  /* 0x000000ff0700720c */ /* 0x000fe20003f05270 */
[----:B------:R-:W-:Y:S01]  /*07a0*/  BSSY.RECONVERGENT B2, `(.L_x_6) ;  /* 0x0000069000027945 */ /* 0x000fe20003800200 */
[----:B------:R-:W-:Y:S01]  /*07b0*/  MOV R26, RZ ;  /* 0x000000ff001a7202 */ /* 0x000fe20000000f00 */
[----:B------:R-:W-:Y:S01]  /*07c0*/  IMAD.MOV.U32 R4, RZ, RZ, RZ ;  /* 0x000000ffff047224 */ /* 0x000fe200078e00ff */
[----:B------:R-:W-:Y:S02]  /*07d0*/  MOV R24, RZ ;  /* 0x000000ff00187202 */ /* 0x000fe40000000f00 */
[----:B0-----:R-:W-:-:S07]  /*07e0*/  MOV R19, RZ ;  /* 0x000000ff00137202 */ /* 0x001fce0000000f00 */
[----:B--2---:R-:W-:Y:S05]  /*07f0*/  @P0 BRA `(.L_x_7) ;  /* 0x00000004008c0947 */ /* 0x004fea0003800000 */
[----:B------:R-:W0:Y:S01]  /*0800*/  LDC.64 R22, c[0x0][0x380] ;  /* 0x0000e000ff167b82 */ /* 0x000e220000000a00 */
[----:B------:R-:W1:Y:S01]  /*0810*/  LDCU UR5, c[0x0][0x3a4] ;  /* 0x00007480ff0577ac */ /* 0x000e620008000800 */
[----:B------:R-:W-:-:S06]  /*0820*/  ISETP.GE.AND P3, PT, R16, R12, PT ;  /* 0x0000000c1000720c */ /* 0x000fcc0003f66270 */
[----:B------:R-:W2:Y:S01]  /*0830*/  LDC R6, c[0x0][0x39c] ;  /* 0x0000e700ff067b82 */ /* 0x000ea20000000800 */
[----:B-1----:R-:W-:-:S04]  /*0840*/  IMAD R18, R16, UR5, R5 ;  /* 0x0000000510127c24 */ /* 0x002fc8000f8e0205 */
[----:B0-----:R-:W-:-:S05]  /*0850*/  IMAD.WIDE.U32 R24, R18, 0x4, R22 ;  /* 0x0000000412187825 */ /* 0x001fca00078e0016 */
[----:B------:R0:W3:Y:S01]  /*0860*/  LDG.E.CONSTANT R19, desc[UR8][R24.64] ;  /* 0x0000000818137981 */ /* 0x0000e2000c1e9900 */
[----:B--2---:R-:W-:-:S05]  /*0870*/  @P3 IADD3 R4, PT, PT, R16, -R6, RZ ;  /* 0x8000000610043210 */ /* 0x004fca0007ffe0ff */
[----:B------:R-:W-:-:S04]  /*0880*/  @P3 IMAD R3, R4, UR5, R5 ;  /* 0x0000000504033c24 */ /* 0x000fc8000f8e0205 */
[----:B------:R-:W-:-:S06]  /*0890*/  @P3 IMAD.WIDE R22, R3, 0x4, R22 ;  /* 0x0000000403163825 */ /* 0x000fcc00078e0216 */
[----:B------:R-:W2:Y:S01]  /*08a0*/  @P3 LDG.E.CONSTANT R23, desc[UR8][R22.64] ;  /* 0x0000000816173981 */ /* 0x000ea2000c1e9900 */
[----:B------:R-:W-:Y:S01]  /*08b0*/  VIADD R3, R15, 0x1 ;  /* 0x000000010f037836 */ /* 0x000fe20000000000 */
[----:B------:R-:W-:Y:S01]  /*08c0*/  BSSY.RECONVERGENT B3, `(.L_x_8) ;  /* 0x0000053000037945 */ /* 0x000fe20003800200 */
[----:B0-----:R-:W-:Y:S02]  /*08d0*/  HFMA2 R24, -RZ, RZ, 0, 0 ;  /* 0x00000000ff187431 */ /* 0x001fe400000001ff */
[----:B------:R-:W-:Y:S01]  /*08e0*/  IMAD.MOV.U32 R26, RZ, RZ, RZ ;  /* 0x000000ffff1a7224 */ /* 0x000fe200078e00ff */
[----:B---3--:R-:W-:-:S13]  /*08f0*/  FSETP.NAN.AND P4, PT, |R19|, |R19|, PT ;  /* 0x400000131300720b */ /* 0x008fda0003f88200 */
[----:B------:R-:W-:Y:S02]  /*0900*/  @P4 IADD3 R3, PT, PT, R15, RZ, RZ ;  /* 0x000000ff0f034210 */ /* 0x000fe40007ffe0ff */
[----:B--2---:R-:W-:Y:S02]  /*0910*/  FSETP.NAN.AND P0, PT, |R23|, |R23|, P3 ;  /* 0x400000171700720b */ /* 0x004fe40001f08200 */
[----:B------:R-:W-:-:S05]  /*0920*/  MOV R15, R3 ;  /* 0x00000003000f7202 */ /* 0x000fca0000000f00 */
[----:B------:R-:W-:-:S06]  /*0930*/  @P3 VIADD R3, R15, 0xffffffff ;  /* 0xffffffff0f033836 */ /* 0x000fcc0000000000 */
[----:B------:R-:W-:-:S04]  /*0940*/  @P0 IADD3 R3, PT, PT, R15, RZ, RZ ;  /* 0x000000ff0f030210 */ /* 0x000fc80007ffe0ff */
[----:B------:R-:W-:-:S04]  /*0950*/  @P3 MOV R15, R3 ;  /* 0x00000003000f3202 */ /* 0x000fc80000000f00 */
[----:B------:R-:W-:-:S04]  /*0960*/  ISETP.NE.AND P0, PT, R15, R6, PT ;  /* 0x000000060f00720c */ /* 0x000fc80003f05270 */
[----:B------:R-:W-:Y:S02]  /*0970*/  ISETP.LT.OR P0, PT, R16, R20, P0 ;  /* 0x000000141000720c */ /* 0x000fe40000701670 */
[----:B------:R-:W-:Y:S02]  /*0980*/  FSETP.NAN.OR P2, PT, |R23|, |R23|, !P3 ;  /* 0x400000171700720b */ /* 0x000fe40005f48600 */
[C---:B------:R-:W-:Y:S01]  /*0990*/  FSETP.EQU.OR P0, PT, |R19|.reuse, +INF , P0 ;  /* 0x7f8000001300780b */ /* 0x040fe2000070a600 */
[----:B------:R-:W-:Y:S01]  /*09a0*/  @!P4 FFMA R2, R19, R19, R2 ;  /* 0x000000131302c223 */ /* 0x000fe20000000002 */
[----:B------:R-:W-:-:S09]  /*09b0*/  @!P4 FADD R0, R0, R19 ;  /* 0x000000130000c221 */ /* 0x000fd20000000000 */
[----:B------:R-:W-:Y:S01]  /*09c0*/  @!P2 FFMA R2, -R23, R23, R2 ;  /* 0x000000171702a223 */ /* 0x000fe20000000102 */
[----:B------:R-:W-:Y:S01]  /*09d0*/  @!P2 FADD R0, R0, -R23 ;  /* 0x800000170000a221 */ /* 0x000fe20000000000 */
[----:B------:R-:W-:Y:S06]  /*09e0*/  @P0 BRA `(.L_x_9) ;  /* 0x0000000400000947 */ /* 0x000fec0003800000 */
[----:B------:R-:W0:Y:S01]  /*09f0*/  MUFU.RCP R4, R11 ;  /* 0x0000000b00047308 */ /* 0x000e220000001000 */
[----:B------:R-:W-:Y:S07]  /*0a00*/  BSSY.RECONVERGENT B4, `(.L_x_10) ;  /* 0x000000d000047945 */ /* 0x000fee0003800200 */
[----:B------:R-:W1:Y:S01]  /*0a10*/  FCHK P0, R0, R11 ;  /* 0x0000000b00007302 */ /* 0x000e620000000000 */
[----:B0-----:R-:W-:-:S04]  /*0a20*/  FFMA R3, -R11, R4, 1 ;  /* 0x3f8000000b037423 */ /* 0x001fc80000000104 */
[----:B------:R-:W-:-:S04]  /*0a30*/  FFMA R3, R4, R3, R4 ;  /* 0x0000000304037223 */ /* 0x000fc80000000004 */
[----:B------:R-:W-:-:S04]  /*0a40*/  FFMA R22, R0, R3, RZ ;  /* 0x0000000300167223 */ /* 0x000fc800000000ff */
[----:B------:R-:W-:-:S04]  /*0a50*/  FFMA R4, -R11, R22, R0 ;  /* 0x000000160b047223 */ /* 0x000fc80000000100 */
[----:B------:R-:W-:Y:S01]  /*0a60*/  FFMA R22, R3, R4, R22 ;  /* 0x0000000403167223 */ /* 0x000fe20000000016 */
[----:B-1----:R-:W-:Y:S06]  /*0a70*/  @!P0 BRA `(.L_x_11) ;  /* 0x0000000000148947 */ /* 0x002fec0003800000 */
[----:B------:R-:W-:Y:S01]  /*0a80*/  MOV R3, R0 ;  /* 0x0000000000037202 */ /* 0x000fe20000000f00 */
[----:B------:R-:W-:Y:S01]  /*0a90*/  IMAD.MOV.U32 R4, RZ, RZ, R11 ;  /* 0x000000ffff047224 */ /* 0x000fe200078e000b */
[----:B------:R-:W-:-:S07]  /*0aa0*/  MOV R6, 0xac0 ;  /* 0x00000ac000067802 */ /* 0x000fce0000000f00 */
[----:B------:R-:W-:Y:S05]  /*0ab0*/  CALL.REL.NOINC `($__internal_1_$__cuda_sm3x_div_rn_noftz_f32_slowpath) ;  /* 0x00000034002c7944 */ /* 0x000fea0003c00000 */
[----:B------:R-:W-:-:S07]  /*0ac0*/  MOV R22, R3 ;  /* 0x0000000300167202 */ /* 0x000fce0000000f00 */
.L_x_11:
[----:B------:R-:W-:Y:S05]  /*0ad0*/  BSYNC.RECONVERGENT B4 ;  /* 0x0000000000047941 */ /* 0x000fea0003800200 */
.L_x_10:
        /* <DEDUP_REMOVED lines=13> */
.L_x_13:
[----:B------:R-:W-:Y:S05]  /*0bb0*/  BSYNC.RECONVERGENT B4 ;  /* 0x0000000000047941 */ /* 0x000fea0003800200 */
.L_x_12:
[C---:B------:R-:W-:Y:S01]  /*0bc0*/  FFMA R3, -R22.reuse, R22, R3 ;  /* 0x0000001616037223 */ /* 0x040fe20000000103 */
[----:B------:R-:W-:-:S04]  /*0bd0*/  FSETP.NE.AND P0, PT, |R22|, +INF , PT ;  /* 0x7f8000001600780b */ /* 0x000fc80003f05200 */
[----:B------:R-:W-:-:S04]  /*0be0*/  FMNMX R4, RZ, R3, !PT ;  /* 0x00000003ff047209 */ /* 0x000fc80007800000 */
[----:B------:R-:W-:-:S13]  /*0bf0*/  FSETP.EQU.OR P0, PT, |R4|, +INF , !P0 ;  /* 0x7f8000000400780b */ /* 0x000fda000470a600 */
[----:B------:R-:W-:Y:S05]  /*0c00*/  @P0 BRA `(.L_x_9) ;  /* 0x0000000000780947 */ /* 0x000fea0003800000 */
[----:B------:R-:W-:Y:S01]  /*0c10*/  FADD R22, R19, -R22 ;  /* 0x8000001613167221 */ /* 0x000fe20000000000 */
[----:B------:R-:W-:Y:S01]  /*0c20*/  FMUL R3, R4, 3.0625 ;  /* 0x4044000004037820 */ /* 0x000fe20000400000 */
[----:B------:R-:W0:Y:S01]  /*0c30*/  LDCU.64 UR6, c[0x0][0x398] ;  /* 0x00007300ff0677ac */ /* 0x000e220008000a00 */
[----:B------:R-:W-:Y:S01]  /*0c40*/  IADD3 R21, PT, PT, R16, 0x1, RZ ;  /* 0x0000000110157810 */ /* 0x000fe20007ffe0ff */
[----:B------:R-:W-:-:S05]  /*0c50*/  FMUL R22, R22, R22 ;  /* 0x0000001616167220 */ /* 0x000fca0000400000 */
[----:B------:R-:W-:Y:S01]  /*0c60*/  FSETP.GT.AND P0, PT, R22, R3, PT ;  /* 0x000000031600720b */ /* 0x000fe20003f04000 */
[----:B------:R-:W-:Y:S01]  /*0c70*/  FMUL R3, R4, 0.0625 ;  /* 0x3d80000004037820 */ /* 0x000fe20000400000 */
[----:B------:R-:W-:-:S11]  /*0c80*/  FADD R4, R17, 1 ;  /* 0x3f80000011047421 */ /* 0x000fd60000000000 */
[----:B------:R-:W-:Y:S01]  /*0c90*/  @P0 FADD R17, R17, -1 ;  /* 0xbf80000011110421 */ /* 0x000fe20000000000 */
[----:B------:R-:W-:-:S04]  /*0ca0*/  FSETP.GTU.AND P0, PT, R22, R3, PT ;  /* 0x000000031600720b */ /* 0x000fc80003f0c000 */
[----:B------:R-:W-:-:S04]  /*0cb0*/  FSEL R3, R4, R17, !P0 ;  /* 0x0000001104037208 */ /* 0x000fc80004000000 */
[----:B------:R-:W-:-:S04]  /*0cc0*/  FMNMX R4, R10, R3, !PT ;  /* 0x000000030a047209 */ /* 0x000fc80007800000 */
[----:B------:R-:W-:-:S05]  /*0cd0*/  FMNMX R17, R11, R4, PT ;  /* 0x000000040b117209 */ /* 0x000fca0003800000 */
[----:B------:R-:W-:-:S06]  /*0ce0*/  FADD R3, R17, 0.5 ;  /* 0x3f00000011037421 */ /* 0x000fcc0000000000 */
[----:B------:R-:W0:Y:S02]  /*0cf0*/  F2I.FLOOR.NTZ R3, R3 ;  /* 0x0000000300037305 */ /* 0x000e240000207100 */
[----:B0-----:R-:W-:-:S04]  /*0d00*/  VIMNMX R4, PT, PT, R3, UR6, !PT ;  /* 0x0000000603047c48 */ /* 0x001fc8000ffe0100 */
[----:B------:R-:W-:-:S04]  /*0d10*/  VIMNMX R4, PT, PT, R4, UR7, PT ;  /* 0x0000000704047c48 */ /* 0x000fc8000bfe0100 */
[CC--:B------:R-:W-:Y:S02]  /*0d20*/  ISETP.GT.OR P0, PT, R4.reuse, R21.reuse, P1 ;  /* 0x000000150400720c */ /* 0x0c0fe40000f04670 */
[C---:B------:R-:W-:Y:S02]  /*0d30*/  ISETP.GT.AND P2, PT, R4.reuse, R21, PT ;  /* 0x000000150400720c */ /* 0x040fe40003f44270 */
[----:B------:R-:W-:Y:S02]  /*0d40*/  VIMNMX R24, PT, PT, R4, 0x1, !PT ;  /* 0x0000000104187848 */ /* 0x000fe40007fe0100 */
[----:B------:R-:W-:-:S07]  /*0d50*/  SEL R26, RZ, 0x1, P2 ;  /* 0x00000001ff1a7807 */ /* 0x000fce0001000000 */
[----:B------:R-:W-:Y:S05]  /*0d60*/  @P0 BRA `(.L_x_9) ;  /* 0x0000000000200947 */ /* 0x000fea0003800000 */
[----:B------:R-:W0:Y:S02]  /*0d70*/  LDC.64 R22, c[0x0][0x388] ;  /* 0x0000e200ff167b82 */ /* 0x000e240000000a00 */
[----:B0-----:R-:W-:-:S06]  /*0d80*/  IMAD.WIDE.U32 R22, R18, 0x4, R22 ;  /* 0x0000000412167825 */ /* 0x001fcc00078e0016 */
[----:B------:R-:W2:Y:S01]  /*0d90*/  LDG.E.CONSTANT R22, desc[UR8][R22.64] ;  /* 0x0000000816167981 */ /* 0x000ea2000c1e9900 */
[----:B------:R-:W-:Y:S01]  /*0da0*/  HFMA2 R26, -RZ, RZ, 0, 5.9604644775390625e-08 ;  /* 0x00000001ff1a7431 */ /* 0x000fe200000001ff */
[C---:B--2---:R-:W-:Y:S02]  /*0db0*/  FSETP.NEU.AND P2, PT, R22.reuse, RZ, PT ;  /* 0x000000ff1600720b */ /* 0x044fe40003f4d000 */
[----:B------:R-:W-:Y:S02]  /*0dc0*/  FSETP.NAN.AND P0, PT, |R22|, |R22|, PT ;  /* 0x400000161600720b */ /* 0x000fe40003f08200 */
[----:B------:R-:W-:-:S04]  /*0dd0*/  SEL R26, R26, 0x2, !P2 ;  /* 0x000000021a1a7807 */ /* 0x000fc80005000000 */
[----:B------:R-:W-:-:S07]  /*0de0*/  SEL R26, R26, 0x1, !P0 ;  /* 0x000000011a1a7807 */ /* 0x000fce0004000000 */
.L_x_9:
[----:B------:R-:W-:Y:S05]  /*0df0*/  BSYNC.RECONVERGENT B3 ;  /* 0x0000000000037941 */ /* 0x000fea0003800200 */
.L_x_8:
[----:B------:R-:W-:Y:S02]  /*0e00*/  ISETP.NE.AND P0, PT, R26, RZ, PT ;  /* 0x000000ff1a00720c */ /* 0x000fe40003f05270 */
[----:B------:R-:W-:-:S04]  /*0e10*/  IADD3 R4, PT, PT, R16, 0x1, -R24 ;  /* 0x0000000110047810 */ /* 0x000fc80007ffe818 */
[----:B------:R-:W-:-:S07]  /*0e20*/  SEL R4, R4, RZ, P0 ;  /* 0x000000ff04047207 */ /* 0x000fce0000000000 */
.L_x_7:
[----:B------:R-:W-:Y:S05]  /*0e30*/  BSYNC.RECONVERGENT B2 ;  /* 0x0000000000027941 */ /* 0x000fea0003800200 */
.L_x_6:
[----:B------:R-:W0:Y:S04]  /*0e40*/  SHFL.IDX PT, R26, R26, RZ, 0x1f ;  /* 0x00001fff1a1a7589 */ /* 0x000e2800000e0000 */
[----:B------:R1:W2:Y:S04]  /*0e50*/  SHFL.IDX PT, R22, R24, RZ, 0x1f ;  /* 0x00001fff18167589 */ /* 0x0002a800000e0000 */
[----:B------:R1:W3:Y:S04]  /*0e60*/  SHFL.IDX PT, R21, R4, RZ, 0x1f ;  /* 0x00001fff04157589 */ /* 0x0002e800000e0000 */
[----:B------:R1:W4:Y:S01]  /*0e70*/  SHFL.IDX PT, R23, R19, RZ, 0x1f ;  /* 0x00001fff13177589 */ /* 0x00032200000e0000 */
[----:B0-----:R-:W-:-:S13]  /*0e80*/  ISETP.NE.AND P0, PT, R26, RZ, PT ;  /* 0x000000ff1a00720c */ /* 0x001fda0003f05270 */
[----:B-1234-:R-:W-:Y:S05]  /*0e90*/  @!P0 BRA `(.L_x_14) ;  /* 0x0000001000c48947 */ /* 0x01efea0003800000 */
[----:B------:R-:W-:-:S13]  /*0ea0*/  ISETP.NE.AND P0, PT, R26, 0x1, PT ;  /* 0x000000011a00780c */ /* 0x000fda0003f05270 */
[----:B------:R-:W-:Y:S05]  /*0eb0*/  @!P0 BRA `(.L_x_15) ;  /* 0x0000000400888947 */ /* 0x000fea0003800000 */
[----:B------:R-:W-:Y:S01]  /*0ec0*/  ISETP.NE.AND P0, PT, R26, 0x2, PT ;  /* 0x000000021a00780c */ /* 0x000fe20003f05270 */
[----:B------:R-:W-:-:S12]  /*0ed0*/  IMAD.MOV.U32 R37, RZ, RZ, 0x42480000 ;  /* 0x42480000ff257424 */ /* 0x000fd800078e00ff */
[----:B------:R-:W-:Y:S05]  /*0ee0*/  @P0 BRA `(.L_x_16) ;  /* 0x0000000c005c0947 */ /* 0x000fea0003800000 */
[----:B------:R-:W-:-:S04]  /*0ef0*/  IADD3 R3, PT, PT, R16, 0x1, -R8 ;  /* 0x0000000110037810 */ /* 0x000fc80007ffe808 */
[----:B------:R-:W-:-:S04]  /*0f00*/  VIMNMX R3, PT, PT, R22, R3, PT ;  /* 0x0000000316037248 */ /* 0x000fc80003fe0100 */
[----:B------:R-:W-:-:S13]  /*0f10*/  ISETP.GE.AND P0, PT, R3, 0x2, PT ;  /* 0x000000020300780c */ /* 0x000fda0003f06270 */
[----:B------:R-:W-:Y:S05]  /*0f20*/  @!P0 BRA `(.L_x_15) ;  /* 0x00000004006c8947 */ /* 0x000fea0003800000 */
[----:B------:R-:W-:Y:S01]  /*0f30*/  IADD3 R35, PT, PT, R3, -0x1, RZ ;  /* 0xffffffff03237810 */ /* 0x000fe20007ffe0ff */
[----:B------:R-:W-:Y:S01]  /*0f40*/  BSSY.RECONVERGENT B0, `(.L_x_17) ;  /* 0x000002e000007945 */ /* 0x000fe20003800200 */
[----:B------:R-:W-:Y:S01]  /*0f50*/  HFMA2 R36, -RZ, RZ, 0, 0 ;  /* 0x00000000ff247431 */ /* 0x000fe200000001ff */
[----:B------:R-:W-:Y:S01]  /*0f60*/  PLOP3.LUT P0, PT, PT, PT, PT, 0x80, 0x8 ;  /* 0x000000000008781c */ /* 0x000fe20003f0f070 */
[----:B------:R-:W-:Y:S01]  /*0f70*/  IMAD.MOV.U32 R34, RZ, RZ, RZ ;  /* 0x000000ffff227224 */ /* 0x000fe200078e00ff */
[----:B------:R-:W-:-:S13]  /*0f80*/  ISETP.GE.AND P2, PT, R7, R35, PT ;  /* 0x000000230700720c */ /* 0x000fda0003f46270 */
[----:B------:R-:W-:Y:S05]  /*0f90*/  @P2 BRA `(.L_x_18) ;  /* 0x0000000000a02947 */ /* 0x000fea0003800000 */
[----:B------:R-:W0:Y:S01]  /*0fa0*/  LDC R32, c[0x0][0x3a4] ;  /* 0x0000e900ff207b82 */ /* 0x000e220000000800 */
[----:B------:R-:W1:Y:S01]  /*0fb0*/  LDCU UR5, c[0x0][0x3a4] ;  /* 0x00007480ff0577ac */ /* 0x000e620008000800 */
[C-C-:B------:R-:W-:Y:S01]  /*0fc0*/  IADD3 R26, PT, PT, -R3.reuse, R13, R16.reuse ;  /* 0x0000000d031a7210 */ /* 0x140fe20007ffe110 */
[----:B------:R-:W-:Y:S01]  /*0fd0*/  BSSY.RECONVERGENT B1, `(.L_x_19) ;  /* 0x0000023000017945 */ /* 0x000fe20003800200 */
[----:B------:R-:W-:Y:S01]  /*0fe0*/  IADD3 R28, PT, PT, -R3, R14, R16 ;  /* 0x0000000e031c7210 */ /* 0x000fe20007ffe110 */
[----:B------:R-:W-:Y:S01]  /*0ff0*/  IMAD.MOV.U32 R4, RZ, RZ, R7 ;  /* 0x000000ffff047224 */ /* 0x000fe200078e0007 */
[----:B------:R-:W-:Y:S02]  /*1000*/  MOV R34, RZ ;  /* 0x000000ff00227202 */ /* 0x000fe40000000f00 */
[----:B------:R-:W2:Y:S01]  /*1010*/  LDC.64 R24, c[0x0][0x380] ;  /* 0x0000e000ff187b82 */ /* 0x000ea20000000a00 */
[----:B------:R-:W-:Y:S02]  /*1020*/  MOV R6, 0x1 ;  /* 0x0000000100067802 */ /* 0x000fe40000000f00 */
[----:B------:R-:W-:-:S05]  /*1030*/  MOV R36, RZ ;  /* 0x000000ff00247202 */ /* 0x000fca0000000f00 */
[----:B------:R-:W3:Y:S01]  /*1040*/  LDC.64 R18, c[0x0][0x388] ;  /* 0x0000e200ff127b82 */ /* 0x000ee20000000a00 */
[--C-:B-1----:R-:W-:Y:S02]  /*1050*/  IMAD R33, R26, UR5, R5.reuse ;  /* 0x000000051a217c24 */ /* 0x102fe4000f8e0205 */
[----:B------:R-:W-:-:S07]  /*1060*/  IMAD R3, R28, UR5, R5 ;  /* 0x000000051c037c24 */ /* 0x000fce000f8e0205 */
.L_x_22:
[----:B--2---:R-:W-:-:S04]  /*1070*/  IMAD.WIDE R30, R33, 0x4, R24 ;  /* 0x00000004211e7825 */ /* 0x004fc800078e0218 */
[C---:B------:R-:W-:Y:S02]  /*1080*/  IMAD.WIDE R28, R3.reuse, 0x4, R24 ;  /* 0x00000004031c7825 */ /* 0x040fe400078e0218 */
[----:B------:R-:W2:Y:S02]  /*1090*/  LDG.E.CONSTANT R30, desc[UR8][R30.64] ;  /* 0x000000081e1e7981 */ /* 0x000ea4000c1e9900 */
[----:B---3--:R-:W-:Y:S02]  /*10a0*/  IMAD.WIDE R26, R3, 0x4, R18 ;  /* 0x00000004031a7825 */ /* 0x008fe400078e0212 */
[----:B------:R-:W3:Y:S04]  /*10b0*/  LDG.E.CONSTANT R29, desc[UR8][R28.64] ;  /* 0x000000081c1d7981 */ /* 0x000ee8000c1e9900 */
[----:B------:R1:W4:Y:S01]  /*10c0*/  LDG.E.CONSTANT R27, desc[UR8][R26.64] ;  /* 0x000000081a1b7981 */ /* 0x000322000c1e9900 */
[----:B------:R-:W-:Y:S01]  /*10d0*/  IADD3 R4, PT, PT, R4, UR4, RZ ;  /* 0x0000000404047c10 */ /* 0x000fe2000fffe0ff */
[----:B------:R-:W-:Y:S03]  /*10e0*/  BSSY.RECONVERGENT B2, `(.L_x_20) ;  /* 0x000000e000027945 */ /* 0x000fe60003800200 */
[----:B------:R-:W-:Y:S01]  /*10f0*/  ISETP.GE.AND P2, PT, R4, R35, PT ;  /* 0x000000230400720c */ /* 0x000fe20003f46270 */
[----:B-1----:R-:W-:Y:S01]  /*1100*/  IMAD.MOV.U32 R26, RZ, RZ, R6 ;  /* 0x000000ffff1a7224 */ /* 0x002fe200078e0006 */
[----:B------:R-:W-:-:S02]  /*1110*/  MOV R6, RZ ;  /* 0x000000ff00067202 */ /* 0x000fc40000000f00 */
[----:B--2---:R-:W-:-:S04]  /*1120*/  FSETP.NE.AND P0, PT, |R30|, +INF , PT ;  /* 0x7f8000001e00780b */ /* 0x004fc80003f05200 */
[----:B---3--:R-:W-:-:S04]  /*1130*/  FSETP.EQU.OR P0, PT, |R29|, +INF , !P0 ;  /* 0x7f8000001d00780b */ /* 0x008fc8000470a600 */
[----:B----4-:R-:W-:-:S13]  /*1140*/  FSETP.EQU.OR P0, PT, |R27|, +INF , P0 ;  /* 0x7f8000001b00780b */ /* 0x010fda000070a600 */
[----:B------:R-:W-:Y:S05]  /*1150*/  @P0 BRA `(.L_x_21) ;  /* 0x0000000000180947 */ /* 0x000fea0003800000 */
[----:B------:R-:W-:-:S04]  /*1160*/  FSETP.GT.AND P0, PT, R29, R30, PT ;  /* 0x0000001e1d00720b */ /* 0x000fc80003f04000 */
[----:B------:R-:W-:-:S09]  /*1170*/  FSETP.GEU.OR P3, PT, R29, R30, P0 ;  /* 0x0000001e1d00720b */ /* 0x000fd2000076e400 */
[----:B------:R-:W-:Y:S01]  /*1180*/  @P0 MOV R6, R26 ;  /* 0x0000001a00060202 */ /* 0x000fe20000000f00 */
[--C-:B------:R-:W-:Y:S01]  /*1190*/  @P0 FADD R36, R36, R27.reuse ;  /* 0x0000001b24240221 */ /* 0x100fe20000000000 */
[----:B------:R-:W-:Y:S02]  /*11a0*/  @!P0 IMAD.MOV.U32 R6, RZ, RZ, R26 ;  /* 0x000000ffff068224 */ /* 0x000fe400078e001a */
[----:B------:R-:W-:-:S07]  /*11b0*/  @!P3 FADD R34, R34, R27 ;  /* 0x0000001b2222b221 */ /* 0x000fce0000000000 */
.L_x_21:
[----:B------:R-:W-:Y:S05]  /*11c0*/  BSYNC.RECONVERGENT B2 ;  /* 0x0000000000027941 */ /* 0x000fea0003800200 */
.L_x_20:
[C---:B0-----:R-:W-:Y:S02]  /*11d0*/  IMAD R33, R32.reuse, UR4, R33 ;  /* 0x0000000420217c24 */ /* 0x041fe4000f8e0221 */
[----:B------:R-:W-:Y:S01]  /*11e0*/  IMAD R3, R32, UR4, R3 ;  /* 0x0000000420037c24 */ /* 0x000fe2000f8e0203 */
[----:B------:R-:W-:Y:S06]  /*11f0*/  @!P2 BRA `(.L_x_22) ;  /* 0xfffffffc009ca947 */ /* 0x000fec000383ffff */
[----:B------:R-:W-:Y:S05]  /*1200*/  BSYNC.RECONVERGENT B1 ;  /* 0x0000000000017941 */ /* 0x000fea0003800200 */
.L_x_19:
[----:B------:R-:W-:-:S13]  /*1210*/  ISETP.NE.AND P0, PT, R6, RZ, PT ;  /* 0x000000ff0600720c */ /* 0x000fda0003f05270 */
.L_x_18:
[----:B------:R-:W-:Y:S05]  /*1220*/  BSYNC.RECONVERGENT B0 ;  /* 0x0000000000007941 */ /* 0x000fea0003800200 */
.L_x_17:
[----:B------:R-:W0:Y:S01]  /*1230*/  SHFL.DOWN PT, R3, R36, 0x10, 0x1f ;  /* 0x0a001f0024037f89 */ /* 0x000e2200000e0000 */
[----:B------:R-:W-:-:S03]  /*1240*/  VOTE.ALL P0, P0 ;  /* 0x0000000000ff7806 */ /* 0x000fc60000000000 */
[----:B------:R-:W1:Y:S01]  /*1250*/  SHFL.DOWN PT, R19, R34, 0x10, 0x1f ;  /* 0x0a001f0022137f89 */ /* 0x000e6200000e0000 */
[----:B0-----:R-:W-:Y:S01]  /*1260*/  FADD R4, R3, R36 ;  /* 0x0000002403047221 */ /* 0x001fe20000000000 */
[----:B-1----:R-:W-:-:S04]  /*1270*/  FADD R26, R19, R34 ;  /* 0x00000022131a7221 */ /* 0x002fc80000000000 */
[----:B------:R-:W0:Y:S04]  /*1280*/  SHFL.DOWN PT, R3, R4, 0x8, 0x1f ;  /* 0x09001f0004037f89 */ /* 0x000e2800000e0000 */
        /* <DEDUP_REMOVED lines=14> */
[----:B-1----:R-:W-:Y:S01]  /*1370*/  FADD R6, R4, R19 ;  /* 0x0000001304067221 */ /* 0x002fe20000000000 */
[----:B------:R-:W-:Y:S06]  /*1380*/  @!P0 BRA `(.L_x_15) ;  /* 0x0000000000548947 */ /* 0x000fec0003800000 */
[----:B------:R-:W-:Y:S01]  /*1390*/  FSETP.GT.AND P0, PT, R3, -R6, PT ;  /* 0x800000060300720b */ /* 0x000fe20003f04000 */
[----:B------:R-:W-:-:S12]  /*13a0*/  BSSY.RECONVERGENT B2, `(.L_x_23) ;  /* 0x0000012000027945 */ /* 0x000fd80003800200 */
[----:B------:R-:W-:Y:S05]  /*13b0*/  @!P0 BRA `(.L_x_24) ;  /* 0x0000000000408947 */ /* 0x000fea0003800000 */
[C---:B------:R-:W-:Y:S01]  /*13c0*/  FADD R18, R3.reuse, R6 ;  /* 0x0000000603127221 */ /* 0x040fe20000000000 */
[----:B------:R-:W-:Y:S01]  /*13d0*/  FMUL R3, R3, 100 ;  /* 0x42c8000003037820 */ /* 0x000fe20000400000 */
[----:B------:R-:W-:Y:S02]  /*13e0*/  BSSY.RECONVERGENT B3, `(.L_x_24) ;  /* 0x000000d000037945 */ /* 0x000fe40003800200 */
[----:B------:R-:W0:Y:S08]  /*13f0*/  MUFU.RCP R4, R18 ;  /* 0x0000001200047308 */ /* 0x000e300000001000 */
[----:B------:R-:W1:Y:S01]  /*1400*/  FCHK P0, R3, R18 ;  /* 0x0000001203007302 */ /* 0x000e620000000000 */
[----:B0-----:R-:W-:-:S04]  /*1410*/  FFMA R19, -R18, R4, 1 ;  /* 0x3f80000012137423 */ /* 0x001fc80000000104 */
[----:B------:R-:W-:-:S04]  /*1420*/  FFMA R4, R4, R19, R4 ;  /* 0x0000001304047223 */ /* 0x000fc80000000004 */
[----:B------:R-:W-:-:S04]  /*1430*/  FFMA R19, R3, R4, RZ ;  /* 0x0000000403137223 */ /* 0x000fc800000000ff */
[----:B------:R-:W-:-:S04]  /*1440*/  FFMA R6, -R18, R19, R3 ;  /* 0x0000001312067223 */ /* 0x000fc80000000103 */
[----:B------:R-:W-:Y:S01]  /*1450*/  FFMA R37, R4, R6, R19 ;  /* 0x0000000604257223 */ /* 0x000fe20000000013 */
[----:B-1----:R-:W-:Y:S06]  /*1460*/  @!P0 BRA `(.L_x_25) ;  /* 0x0000000000108947 */ /* 0x002fec0003800000 */
[----:B------:R-:W-:Y:S02]  /*1470*/  MOV R4, R18 ;  /* 0x0000001200047202 */ /* 0x000fe40000000f00 */
[----:B------:R-:W-:-:S07]  /*1480*/  MOV R6, 0x14a0 ;  /* 0x000014a000067802 */ /* 0x000fce0000000f00 */
[----:B------:R-:W-:Y:S05]  /*1490*/  CALL.REL.NOINC `($__internal_1_$__cuda_sm3x_div_rn_noftz_f32_slowpath) ;  /* 0x0000002800b47944 */ /* 0x000fea0003c00000 */
[----:B------:R-:W-:-:S07]  /*14a0*/  MOV R37, R3 ;  /* 0x0000000300257202 */ /* 0x000fce0000000f00 */
.L_x_25:
[----:B------:R-:W-:Y:S05]  /*14b0*/  BSYNC.RECONVERGENT B3 ;  /* 0x0000000000037941 */ /* 0x000fea0003800200 */
.L_x_24:
[----:B------:R-:W-:Y:S05]  /*14c0*/  BSYNC.RECONVERGENT B2 ;  /* 0x0000000000027941 */ /* 0x000fea0003800200 */
.L_x_23:
[----:B------:R-:W-:Y:S05]  /*14d0*/  BRA `(.L_x_16) ;  /* 0x0000000400e07947 */ /* 0x000fea0003800000 */
.L_x_15:
[----:B------:R-:W-:Y:S01]  /*14e0*/  VIADD R6, R16, 0x1 ;  /* 0x0000000110067836 */ /* 0x000fe20000000000 */
[----:B------:R-:W-:Y:S01]  /*14f0*/  SHF.L.U32 R25, R22, 0x1, RZ ;  /* 0x0000000116197819 */ /* 0x000fe200000006ff */
[----:B------:R-:W-:Y:S01]  /*1500*/  BSSY.RECONVERGENT B2, `(.L_x_26) ;  /* 0x0000074000027945 */ /* 0x000fe20003800200 */
[----:B------:R-:W-:Y:S02]  /*1510*/  HFMA2 R4, -RZ, RZ, 3.140625, 0 ;  /* 0x42480000ff047431 */ /* 0x000fe400000001ff */
[----:B------:R-:W-:-:S04]  /*1520*/  VIMNMX R3, PT, PT, R6, R25, PT ;  /* 0x0000001906037248 */ /* 0x000fc80003fe0100 */
[----:B------:R-:W-:-:S04]  /*1530*/  ISETP.GT.AND P0, PT, R3, R22, PT ;  /* 0x000000160300720c */ /* 0x000fc80003f04270 */
[----:B------:R-:W-:-:S04]  /*1540*/  ISETP.LT.OR P0, PT, R22, 0x2, !P0 ;  /* 0x000000021600780c */ /* 0x000fc80004701670 */
[----:B------:R-:W-:-:S13]  /*1550*/  ISETP.NE.OR P0, PT, R7, RZ, P0 ;  /* 0x000000ff0700720c */ /* 0x000fda0000705670 */
[----:B------:R-:W-:Y:S05]  /*1560*/  @P0 BRA `(.L_x_27) ;  /* 0x0000000400b40947 */ /* 0x000fea0003800000 */
[----:B------:R-:W-:Y:S02]  /*1570*/  I2FP.F32.U32 R19, R22 ;  /* 0x0000001600137245 */ /* 0x000fe40000201000 */
[----:B------:R-:W-:-:S03]  /*1580*/  VIADDMNMX R25, R6, -R25, RZ, !PT ;  /* 0x8000001906197246 */ /* 0x000fc600078001ff */
[----:B------:R-:W-:-:S05]  /*1590*/  VIADD R3, R19, 0x1800000 ;  /* 0x0180000013037836 */ /* 0x000fca0000000000 */
[----:B------:R-:W-:-:S04]  /*15a0*/  LOP3.LUT R3, R3, 0x7f800000, RZ, 0xc0, !PT ;  /* 0x7f80000003037812 */ /* 0x000fc800078ec0ff */
[----:B------:R-:W-:-:S13]  /*15b0*/  ISETP.GT.U32.AND P0, PT, R3, 0x1ffffff, PT ;  /* 0x01ffffff0300780c */ /* 0x000fda0003f04070 */
[----:B------:R-:W-:Y:S05]  /*15c0*/  @P0 BRA `(.L_x_28) ;  /* 0x0000000000100947 */ /* 0x000fea0003800000 */
[----:B------:R-:W-:-:S07]  /*15d0*/  MOV R18, 0x15f0 ;  /* 0x000015f000127802 */ /* 0x000fce0000000f00 */
[----:B------:R-:W-:Y:S05]  /*15e0*/  CALL.REL.NOINC `($__internal_0_$__cuda_sm20_rcp_rn_f32_slowpath) ;  /* 0x0000002400907944 */ /* 0x000fea0003c00000 */
[----:B------:R-:W-:Y:S01]  /*15f0*/  MOV R24, R6 ;  /* 0x0000000600187202 */ /* 0x000fe20000000f00 */
[----:B------:R-:W-:Y:S06]  /*1600*/  BRA `(.L_x_29) ;  /* 0x0000000000107947 */ /* 0x000fec0003800000 */
.L_x_28:
[----:B------:R-:W0:Y:S02]  /*1610*/  MUFU.RCP R24, R19 ;  /* 0x0000001300187308 */ /* 0x000e240000001000 */
[----:B0-----:R-:W-:-:S04]  /*1620*/  FFMA R3, R19, R24, -1 ;  /* 0xbf80000013037423 */ /* 0x001fc80000000018 */
[----:B------:R-:W-:-:S04]  /*1630*/  FADD.FTZ R3, -R3, -RZ ;  /* 0x800000ff03037221 */ /* 0x000fc80000010100 */
[----:B------:R-:W-:-:S07]  /*1640*/  FFMA R24, R24, R3, R24 ;  /* 0x0000000318187223 */ /* 0x000fce0000000018 */
.L_x_29:
[----:B------:R-:W-:-:S04]  /*1650*/  IADD3 R30, PT, PT, R22, R25, RZ ;  /* 0x00000019161e7210 */ /* 0x000fc80007ffe0ff */
[----:B------:R-:W-:-:S13]  /*1660*/  ISETP.GT.AND P0, PT, R30, R16, PT ;  /* 0x000000101e00720c */ /* 0x000fda0003f04270 */
[----:B------:R-:W-:Y:S05]  /*1670*/  @P0 BRA `(.L_x_27) ;  /* 0x0000000400700947 */ /* 0x000fea0003800000 */
[----:B------:R-:W0:Y:S01]  /*1680*/  LDC.64 R18, c[0x0][0x380] ;  /* 0x0000e000ff127b82 */ /* 0x000e220000000a00 */
[----:B------:R-:W-:Y:S02]  /*1690*/  HFMA2 R31, -RZ, RZ, 0, 0 ;  /* 0x00000000ff1f7431 */ /* 0x000fe400000001ff */
[----:B------:R-:W-:Y:S01]  /*16a0*/  IMAD.MOV.U32 R3, RZ, RZ, RZ ;  /* 0x000000ffff037224 */ /* 0x000fe200078e00ff */
[----:B------:R-:W1:Y:S01]  /*16b0*/  LDCU UR5, c[0x0][0x3a4] ;  /* 0x00007480ff0577ac */ /* 0x000e620008000800 */
[----:B------:R-:W-:-:S05]  /*16c0*/  NOP ;  /* 0x0000000000007918 */ /* 0x000fca0000000000 */
.L_x_30:
[----:B-1----:R-:W-:-:S05]  /*16d0*/  IMAD R27, R25, UR5, R5 ;  /* 0x00000005191b7c24 */ /* 0x002fca000f8e0205 */
[C---:B------:R-:W-:Y:S01]  /*16e0*/  IADD3 R29, PT, PT, R27.reuse, UR5, RZ ;  /* 0x000000051b1d7c10 */ /* 0x040fe2000fffe0ff */
[----:B0-----:R-:W-:-:S04]  /*16f0*/  IMAD.WIDE.U32 R26, R27, 0x4, R18 ;  /* 0x000000041b1a7825 */ /* 0x001fc800078e0012 */
[----:B------:R-:W-:Y:S02]  /*1700*/  IMAD.WIDE.U32 R28, R29, 0x4, R18 ;  /* 0x000000041d1c7825 */ /* 0x000fe400078e0012 */
[----:B------:R-:W2:Y:S04]  /*1710*/  LDG.E.CONSTANT R27, desc[UR8][R26.64] ;  /* 0x000000081a1b7981 */ /* 0x000ea8000c1e9900 */
[----:B------:R-:W3:Y:S01]  /*1720*/  LDG.E.CONSTANT R28, desc[UR8][R28.64] ;  /* 0x000000081c1c7981 */ /* 0x000ee2000c1e9900 */
[----:B--2---:R-:W-:-:S04]  /*1730*/  FSETP.NE.AND P0, PT, |R27|, +INF , PT ;  /* 0x7f8000001b00780b */ /* 0x004fc80003f05200 */
[----:B---3--:R-:W-:-:S13]  /*1740*/  FSETP.EQU.OR P0, PT, |R28|, +INF , !P0 ;  /* 0x7f8000001c00780b */ /* 0x008fda000470a600 */
[----:B------:R-:W-:Y:S05]  /*1750*/  @P0 BRA `(.L_x_27) ;  /* 0x0000000400380947 */ /* 0x000fea0003800000 */
[----:B------:R-:W-:Y:S01]  /*1760*/  VIADD R25, R25, 0x1 ;  /* 0x0000000119197836 */ /* 0x000fe20000000000 */
[CC--:B------:R-:W-:Y:S01]  /*1770*/  FSETP.GT.AND P0, PT, R28.reuse, R27.reuse, PT ;  /* 0x0000001b1c00720b */ /* 0x0c0fe20003f04000 */
[C---:B------:R-:W-:Y:S01]  /*1780*/  FADD R6, R28.reuse, -R27 ;  /* 0x8000001b1c067221 */ /* 0x040fe20000000000 */
[----:B------:R-:W-:Y:S02]  /*1790*/  FSETP.GEU.AND P2, PT, R28, R27, PT ;  /* 0x0000001b1c00720b */ /* 0x000fe40003f4e000 */
[----:B------:R-:W-:-:S09]  /*17a0*/  ISETP.GE.AND P3, PT, R25, R30, PT ;  /* 0x0000001e1900720c */ /* 0x000fd20003f66270 */
[C---:B------:R-:W-:Y:S02]  /*17b0*/  @P0 FADD R31, R6.reuse, R31 ;  /* 0x0000001f061f0221 */ /* 0x040fe40000000000 */
[----:B------:R-:W-:Y:S02]  /*17c0*/  @!P2 FADD R3, -R6, R3 ;  /* 0x000000030603a221 */ /* 0x000fe40000000100 */
[----:B------:R-:W-:Y:S05]  /*17d0*/  @!P3 BRA `(.L_x_30) ;  /* 0xfffffffc00bcb947 */ /* 0x000fea000383ffff */
[-C--:B------:R-:W-:Y:S01]  /*17e0*/  FMUL R25, R31, R24.reuse ;  /* 0x000000181f197220 */ /* 0x080fe20000400000 */
[----:B------:R-:W-:Y:S01]  /*17f0*/  FMUL R26, R3, R24 ;  /* 0x00000018031a7220 */ /* 0x000fe20000400000 */
[----:B------:R-:W-:Y:S01]  /*1800*/  BSSY.RECONVERGENT B3, `(.L_x_31) ;  /* 0x0000014000037945 */ /* 0x000fe20003800200 */
[----:B------:R-:W-:Y:S02]  /*1810*/  MOV R4, 0x42480000 ;  /* 0x4248000000047802 */ /* 0x000fe40000000f00 */
[----:B------:R-:W-:-:S05]  /*1820*/  FADD R18, R25, R26 ;  /* 0x0000001a19127221 */ /* 0x000fca0000000000 */
[----:B------:R-:W-:-:S13]  /*1830*/  FSETP.NEU.AND P0, PT, R18, RZ, PT ;  /* 0x000000ff1200720b */ /* 0x000fda0003f0d000 */
[----:B------:R-:W-:Y:S05]  /*1840*/  @!P0 BRA `(.L_x_32) ;  /* 0x00000000003c8947 */ /* 0x000fea0003800000 */
[----:B------:R-:W0:Y:S01]  /*1850*/  MUFU.RCP R4, R18 ;  /* 0x0000001200047308 */ /* 0x000e220000001000 */
[----:B------:R-:W-:Y:S01]  /*1860*/  FMUL R3, R25, 100 ;  /* 0x42c8000019037820 */ /* 0x000fe20000400000 */
[----:B------:R-:W-:Y:S06]  /*1870*/  BSSY.RECONVERGENT B4, `(.L_x_32) ;  /* 0x000000c000047945 */ /* 0x000fec0003800200 */
        /* <DEDUP_REMOVED lines=10> */
[----:B------:R-:W-:-:S07]  /*1920*/  IMAD.MOV.U32 R4, RZ, RZ, R3 ;  /* 0x000000ffff047224 */ /* 0x000fce00078e0003 */
.L_x_33:
[----:B------:R-:W-:Y:S05]  /*1930*/  BSYNC.RECONVERGENT B4 ;  /* 0x0000000000047941 */ /* 0x000fea0003800200 */
.L_x_32:
[----:B------:R-:W-:Y:S05]  /*1940*/  BSYNC.RECONVERGENT B3 ;  /* 0x0000000000037941 */ /* 0x000fea0003800200 */
.L_x_31:
[----:B------:R-:W-:-:S13]  /*1950*/  ISETP.GE.AND P0, PT, R30, R16, PT ;  /* 0x000000101e00720c */ /* 0x000fda0003f06270 */
[----:B------:R-:W-:Y:S05]  /*1960*/  @P0 BRA `(.L_x_27) ;  /* 0x0000000000b40947 */ /* 0x000fea0003800000 */
[----:B------:R-:W0:Y:S01]  /*1970*/  LDC.64 R18, c[0x0][0x380] ;  /* 0x0000e000ff127b82 */ /* 0x000e220000000a00 */
[----:B------:R-:W-:-:S07]  /*1980*/  FADD R27, -R24, 1 ;  /* 0x3f800000181b7421 */ /* 0x000fce0000000100 */
.L_x_37:
[----:B------:R-:W1:Y:S02]  /*1990*/  LDCU UR5, c[0x0][0x3a4] ;  /* 0x00007480ff0577ac */ /* 0x000e640008000800 */
[----:B-1----:R-:W-:-:S05]  /*19a0*/  IMAD R29, R30, UR5, R5 ;  /* 0x000000051e1d7c24 */ /* 0x002fca000f8e0205 */
[C---:B------:R-:W-:Y:S01]  /*19b0*/  IADD3 R33, PT, PT, R29.reuse, UR5, RZ ;  /* 0x000000051d217c10 */ /* 0x040fe2000fffe0ff */
[----:B0-----:R-:W-:-:S04]  /*19c0*/  IMAD.WIDE.U32 R28, R29, 0x4, R18 ;  /* 0x000000041d1c7825 */ /* 0x001fc800078e0012 */
[----:B------:R-:W-:Y:S02]  /*19d0*/  IMAD.WIDE.U32 R32, R33, 0x4, R18 ;  /* 0x0000000421207825 */ /* 0x000fe400078e0012 */
[----:B------:R-:W2:Y:S04]  /*19e0*/  LDG.E.CONSTANT R29, desc[UR8][R28.64] ;  /* 0x000000081c1d7981 */ /* 0x000ea8000c1e9900 */
[----:B------:R-:W3:Y:S01]  /*19f0*/  LDG.E.CONSTANT R32, desc[UR8][R32.64] ;  /* 0x0000000820207981 */ /* 0x000ee2000c1e9900 */
[----:B------:R-:W-:Y:S01]  /*1a00*/  HFMA2 R4, -RZ, RZ, 3.140625, 0 ;  /* 0x42480000ff047431 */ /* 0x000fe200000001ff */
[----:B--2---:R-:W-:-:S04]  /*1a10*/  FSETP.NE.AND P0, PT, |R29|, +INF , PT ;  /* 0x7f8000001d00780b */ /* 0x004fc80003f05200 */
[----:B---3--:R-:W-:-:S13]  /*1a20*/  FSETP.EQU.OR P0, PT, |R32|, +INF , !P0 ;  /* 0x7f8000002000780b */ /* 0x008fda000470a600 */
[----:B------:R-:W-:Y:S05]  /*1a30*/  @P0 BRA `(.L_x_27) ;  /* 0x0000000000800947 */ /* 0x000fea0003800000 */
[C---:B------:R-:W-:Y:S01]  /*1a40*/  FADD R3, R32.reuse, -R29 ;  /* 0x8000001d20037221 */ /* 0x040fe20000000000 */
[----:B------:R-:W-:Y:S01]  /*1a50*/  FSETP.GEU.AND P0, PT, R32, R29, PT ;  /* 0x0000001d2000720b */ /* 0x000fe20003f0e000 */
[C---:B------:R-:W-:Y:S01]  /*1a60*/  FMUL R4, R27.reuse, R25 ;  /* 0x000000191b047220 */ /* 0x040fe20000400000 */
[----:B------:R-:W-:Y:S01]  /*1a70*/  FMUL R26, R27, R26 ;  /* 0x0000001a1b1a7220 */ /* 0x000fe20000400000 */
[----:B------:R-:W-:Y:S01]  /*1a80*/  BSSY.RECONVERGENT B3, `(.L_x_34) ;  /* 0x0000019000037945 */ /* 0x000fe20003800200 */
[----:B------:R-:W-:Y:S01]  /*1a90*/  FMNMX R25, RZ, R3, !PT ;  /* 0x00000003ff197209 */ /* 0x000fe20007800000 */
[----:B------:R-:W-:Y:S01]  /*1aa0*/  VIADD R30, R30, 0x1 ;  /* 0x000000011e1e7836 */ /* 0x000fe20000000000 */
[----:B------:R-:W-:-:S03]  /*1ab0*/  FSEL R3, -R3, RZ, !P0 ;  /* 0x000000ff03037208 */ /* 0x000fc60004000100 */
[-C--:B------:R-:W-:Y:S01]  /*1ac0*/  FFMA R25, R25, R24.reuse, R4 ;  /* 0x0000001819197223 */ /* 0x080fe20000000004 */
[----:B------:R-:W-:Y:S01]  /*1ad0*/  MOV R4, 0x42480000 ;  /* 0x4248000000047802 */ /* 0x000fe20000000f00 */
[----:B------:R-:W-:-:S04]  /*1ae0*/  FFMA R26, R3, R24, R26 ;  /* 0x00000018031a7223 */ /* 0x000fc8000000001a */
        /* <DEDUP_REMOVED lines=17> */
.L_x_36:
[----:B------:R-:W-:Y:S05]  /*1c00*/  BSYNC.RECONVERGENT B4 ;  /* 0x0000000000047941 */ /* 0x000fea0003800200 */
.L_x_35:
[----:B------:R-:W-:Y:S05]  /*1c10*/  BSYNC.RECONVERGENT B3 ;  /* 0x0000000000037941 */ /* 0x000fea0003800200 */
.L_x_34:
[----:B------:R-:W-:-:S13]  /*1c20*/  ISETP.GE.AND P0, PT, R30, R16, PT ;  /* 0x000000101e00720c */ /* 0x000fda0003f06270 */
[----:B------:R-:W-:Y:S05]  /*1c30*/  @!P0 BRA `(.L_x_37) ;  /* 0xfffffffc00548947 */ /* 0x000fea000383ffff */
.L_x_27:
[----:B------:R-:W-:Y:S05]  /*1c40*/  BSYNC.RECONVERGENT B2 ;  /* 0x0000000000027941 */ /* 0x000fea0003800200 */
.L_x_26:
[----:B------:R0:W1:Y:S02]  /*1c50*/  SHFL.IDX PT, R37, R4, RZ, 0x1f ;  /* 0x00001fff04257589 */ /* 0x00006400000e0000 */
.L_x_16:
[----:B------:R-:W-:Y:S01]  /*1c60*/  ISETP.GE.AND P0, PT, R7, R22, PT ;  /* 0x000000160700720c */ /* 0x000fe20003f06270 */
[----:B0-----:R-:W-:Y:S01]  /*1c70*/  HFMA2 R4, -RZ, RZ, 2, 0 ;  /* 0x40000000ff047431 */ /* 0x001fe200000001ff */
[----:B------:R-:W0:Y:S01]  /*1c80*/  LDCU UR5, c[0x0][0x3a4] ;  /* 0x00007480ff0577ac */ /* 0x000e220008000800 */
[----:B------:R-:W-:Y:S01]  /*1c90*/  BSSY.RECONVERGENT B0, `(.L_x_38) ;  /* 0x0000023000007945 */ /* 0x000fe20003800200 */
[----:B------:R-:W-:Y:S02]  /*1ca0*/  MOV R6, RZ ;  /* 0x000000ff00067202 */ /* 0x000fe40000000f00 */
[----:B-1----:R-:W-:Y:S01]  /*1cb0*/  FFMA R24, R37, R4, -100 ;  /* 0xc2c8000025187423 */ /* 0x002fe20000000004 */
[----:B------:R-:W-:-:S06]  /*1cc0*/  IMAD.MOV.U32 R4, RZ, RZ, RZ ;  /* 0x000000ffff047224 */ /* 0x000fcc00078e00ff */
[----:B------:R-:W-:Y:S05]  /*1cd0*/  @P0 BRA `(.L_x_39) ;  /* 0x0000000000780947 */ /* 0x000fea0003800000 */
[----:B------:R-:W1:Y:S01]  /*1ce0*/  LDC R3, c[0x0][0x394] ;  /* 0x0000e500ff037b82 */ /* 0x000e620000000800 */
[----:B------:R-:W-:Y:S01]  /*1cf0*/  MOV R4, RZ ;  /* 0x000000ff00047202 */ /* 0x000fe20000000f00 */
[----:B------:R-:W-:-:S06]  /*1d00*/  IMAD.MOV.U32 R6, RZ, RZ, RZ ;  /* 0x000000ffff067224 */ /* 0x000fcc00078e00ff */
[----:B------:R-:W2:Y:S01]  /*1d10*/  LDC.64 R18, c[0x0][0x380] ;  /* 0x0000e000ff127b82 */ /* 0x000ea20000000a00 */
[----:B-1----:R-:W-:Y:S01]  /*1d20*/  FFMA R26, |R24|, 0.039999999105930328369, R3 ;  /* 0x3d23d70a181a7823 */ /* 0x002fe20000000203 */
[----:B------:R-:W-:-:S07]  /*1d30*/  MOV R3, R7 ;  /* 0x0000000700037202 */ /* 0x000fce0000000f00 */
.L_x_42:
[----:B------:R-:W-:-:S05]  /*1d40*/  IADD3 R24, PT, PT, R21, R3, RZ ;  /* 0x0000000315187210 */ /* 0x000fca0007ffe0ff */
[----:B0-----:R-:W-:-:S04]  /*1d50*/  IMAD R25, R24, UR5, R5 ;  /* 0x0000000518197c24 */ /* 0x001fc8000f8e0205 */
[----:B--2---:R-:W-:-:S05]  /*1d60*/  IMAD.WIDE R24, R25, 0x4, R18 ;  /* 0x0000000419187825 */ /* 0x004fca00078e0212 */
[----:B------:R-:W2:Y:S01]  /*1d70*/  LDG.E.CONSTANT R29, desc[UR8][R24.64] ;  /* 0x00000008181d7981 */ /* 0x000ea2000c1e9900 */
[----:B------:R-:W-:Y:S01]  /*1d80*/  BSSY.RECONVERGENT B1, `(.L_x_40) ;  /* 0x0000010000017945 */ /* 0x000fe20003800200 */
[----:B--2---:R-:W-:-:S13]  /*1d90*/  FSETP.NAN.AND P0, PT, |R29|, |R29|, PT ;  /* 0x4000001d1d00720b */ /* 0x004fda0003f08200 */
[----:B------:R-:W-:Y:S05]  /*1da0*/  @P0 BRA `(.L_x_41) ;  /* 0x0000000000340947 */ /* 0x000fea0003800000 */
[----:B------:R-:W-:-:S04]  /*1db0*/  IADD3 R24, PT, PT, R22, -R3, RZ ;  /* 0x8000000316187210 */ /* 0x000fc80007ffe0ff */
[----:B------:R-:W-:-:S04]  /*1dc0*/  I2FP.F32.S32 R24, R24 ;  /* 0x0000001800187245 */ /* 0x000fc80000201400 */
[----:B------:R-:W-:-:S13]  /*1dd0*/  FSETP.GEU.AND P0, PT, |R24|, 1.175494350822287508e-38, PT ;  /* 0x008000001800780b */ /* 0x000fda0003f0e200 */
[----:B------:R-:W-:-:S04]  /*1de0*/  @!P0 FMUL R24, R24, 16777216 ;  /* 0x4b80000018188820 */ /* 0x000fc80000400000 */
[----:B------:R-:W0:Y:S02]  /*1df0*/  MUFU.LG2 R25, R24 ;  /* 0x0000001800197308 */ /* 0x000e240000000c00 */
[----:B0-----:R-:W-:-:S04]  /*1e00*/  @!P0 FADD R25, R25, -24 ;  /* 0xc1c0000019198421 */ /* 0x001fc80000000000 */
[----:B------:R-:W-:-:S05]  /*1e10*/  FMUL R25, R26, R25 ;  /* 0x000000191a197220 */ /* 0x000fca0000400000 */
[----:B------:R-:W-:-:S13]  /*1e20*/  FSETP.GEU.AND P0, PT, R25, -126, PT ;  /* 0xc2fc00001900780b */ /* 0x000fda0003f0e000 */
[----:B------:R-:W-:-:S04]  /*1e30*/  @!P0 FMUL R25, R25, 0.5 ;  /* 0x3f00000019198820 */ /* 0x000fc80000400000 */
[----:B------:R-:W0:Y:S02]  /*1e40*/  MUFU.EX2 R27, R25 ;  /* 0x00000019001b7308 */ /* 0x000e240000000800 */
[----:B0-----:R-:W-:-:S04]  /*1e50*/  @!P0 FMUL R27, R27, R27 ;  /* 0x0000001b1b1b8220 */ /* 0x001fc80000400000 */
[----:B------:R-:W-:Y:S01]  /*1e60*/  FFMA R6, R29, R27, R6 ;  /* 0x0000001b1d067223 */ /* 0x000fe20000000006 */
[----:B------:R-:W-:-:S07]  /*1e70*/  FADD R4, R4, R27 ;  /* 0x0000001b04047221 */ /* 0x000fce0000000000 */
.L_x_41:
[----:B------:R-:W-:Y:S05]  /*1e80*/  BSYNC.RECONVERGENT B1 ;  /* 0x0000000000017941 */ /* 0x000fea0003800200 */
.L_x_40:
[----:B------:R-:W-:-:S05]  /*1e90*/  VIADD R3, R3, UR4 ;  /* 0x0000000403037c36 */ /* 0x000fca0008000000 */
[----:B------:R-:W-:-:S13]  /*1ea0*/  ISETP.GE.AND P0, PT, R3, R22, PT ;  /* 0x000000160300720c */ /* 0x000fda0003f06270 */
[----:B------:R-:W-:Y:S05]  /*1eb0*/  @!P0 BRA `(.L_x_42) ;  /* 0xfffffffc00a08947 */ /* 0x000fea000383ffff */
.L_x_39:
[----:B0-----:R-:W-:Y:S05]  /*1ec0*/  BSYNC.RECONVERGENT B0 ;  /* 0x0000000000007941 */ /* 0x001fea0003800200 */
.L_x_38:
[----:B------:R-:W0:Y:S01]  /*1ed0*/  SHFL.DOWN PT, R3, R6, 0x10, 0x1f ;  /* 0x0a001f0006037f89 */ /* 0x000e2200000e0000 */
[----:B------:R-:W-:Y:S01]  /*1ee0*/  ISETP.NE.AND P0, PT, R7, RZ, PT ;  /* 0x000000ff0700720c */ /* 0x000fe20003f05270 */
[----:B------:R-:W-:Y:S02]  /*1ef0*/  BSSY.RECONVERGENT B2, `(.L_x_43) ;  /* 0x000002a000027945 */ /* 0x000fe40003800200 */
        /* <DEDUP_REMOVED lines=16> */
[----:B------:R1:W2:Y:S01]  /*2000*/  SHFL.DOWN PT, R21, R18, 0x1, 0x1f ;  /* 0x08201f0012157f89 */ /* 0x0002a200000e0000 */
[----:B0-----:R-:W-:Y:S01]  /*2010*/  FADD R3, R4, R3 ;  /* 0x0000000304037221 */ /* 0x001fe20000000000 */
[----:B-1----:R-:W-:Y:S06]  /*2020*/  @P0 BRA `(.L_x_44) ;  /* 0x0000000000580947 */ /* 0x002fec0003800000 */
[C---:B--2---:R-:W-:Y:S01]  /*2030*/  FADD R22, R18.reuse, R21 ;  /* 0x0000001512167221 */ /* 0x044fe20000000000 */
[----:B------:R-:W0:Y:S01]  /*2040*/  LDCU UR5, c[0x0][0x3a4] ;  /* 0x00007480ff0577ac */ /* 0x000e220008000800 */
[----:B------:R-:W-:Y:S01]  /*2050*/  FSETP.GT.AND P3, PT, R18, -R21, PT ;  /* 0x800000151200720b */ /* 0x000fe20003f64000 */
[----:B------:R-:W-:Y:S01]  /*2060*/  BSSY.RECONVERGENT B3, `(.L_x_45) ;  /* 0x000000e000037945 */ /* 0x000fe20003800200 */
[----:B------:R-:W1:Y:S08]  /*2070*/  MUFU.RCP R4, R22 ;  /* 0x0000001600047308 */ /* 0x000e700000001000 */
[----:B------:R-:W2:Y:S01]  /*2080*/  FCHK P0, R3, R22 ;  /* 0x0000001603007302 */ /* 0x000ea20000000000 */
[----:B0-----:R-:W-:-:S02]  /*2090*/  IMAD R18, R16, UR5, R5 ;  /* 0x0000000510127c24 */ /* 0x001fc4000f8e0205 */
[----:B-1----:R-:W-:-:S04]  /*20a0*/  FFMA R19, -R22, R4, 1 ;  /* 0x3f80000016137423 */ /* 0x002fc80000000104 */
[----:B------:R-:W-:-:S04]  /*20b0*/  FFMA R4, R4, R19, R4 ;  /* 0x0000001304047223 */ /* 0x000fc80000000004 */
[----:B------:R-:W-:-:S04]  /*20c0*/  FFMA R19, R3, R4, RZ ;  /* 0x0000000403137223 */ /* 0x000fc800000000ff */
[----:B------:R-:W-:-:S04]  /*20d0*/  FFMA R6, -R22, R19, R3 ;  /* 0x0000001316067223 */ /* 0x000fc80000000103 */
[----:B------:R-:W-:Y:S01]  /*20e0*/  FFMA R4, R4, R6, R19 ;  /* 0x0000000604047223 */ /* 0x000fe20000000013 */
[----:B--2---:R-:W-:Y:S06]  /*20f0*/  @!P0 BRA `(.L_x_46) ;  /* 0x0000000000108947 */ /* 0x004fec0003800000 */
[----:B------:R-:W-:Y:S02]  /*2100*/  MOV R4, R22 ;  /* 0x0000001600047202 */ /* 0x000fe40000000f00 */
[----:B------:R-:W-:-:S07]  /*2110*/  MOV R6, 0x2130 ;  /* 0x0000213000067802 */ /* 0x000fce0000000f00 */
[----:B------:R-:W-:Y:S05]  /*2120*/  CALL.REL.NOINC `($__internal_1_$__cuda_sm3x_div_rn_noftz_f32_slowpath) ;  /* 0x0000001c00907944 */ /* 0x000fea0003c00000 */
[----:B------:R-:W-:-:S07]  /*2130*/  MOV R4, R3 ;  /* 0x0000000300047202 */ /* 0x000fce0000000f00 */
.L_x_46:
[----:B------:R-:W-:Y:S05]  /*2140*/  BSYNC.RECONVERGENT B3 ;  /* 0x0000000000037941 */ /* 0x000fea0003800200 */
.L_x_45:
[----:B------:R-:W0:Y:S01]  /*2150*/  LDC.64 R24, c[0x0][0x3b8] ;  /* 0x0000ee00ff187b82 */ /* 0x000e220000000a00 */
[----:B------:R-:W-:Y:S01]  /*2160*/  FSEL R23, R4, R23, P3 ;  /* 0x0000001704177208 */ /* 0x000fe20001800000 */
[----:B0-----:R-:W-:-:S05]  /*2170*/  IMAD.WIDE.U32 R18, R18, 0x4, R24 ;  /* 0x0000000412127825 */ /* 0x001fca00078e0018 */
[----:B------:R0:W-:Y:S02]  /*2180*/  STG.E desc[UR8][R18.64], R23 ;  /* 0x0000001712007986 */ /* 0x0001e4000c101908 */
.L_x_44:
[----:B------:R-:W-:Y:S05]  /*2190*/  BSYNC.RECONVERGENT B2 ;  /* 0x0000000000027941 */ /* 0x000fea0003800200 */
.L_x_43:
[----:B------:R-:W-:Y:S01]  /*21a0*/  NOP ;  /* 0x0000000000007918 */ /* 0x000fe20000000000 */
.L_x_14:
[----:B------:R-:W1:Y:S01]  /*21b0*/  LDCU UR5, c[0x0][0x3a8] ;  /* 0x00007500ff0577ac */ /* 0x000e620008000800 */
[----:B------:R-:W-:-:S05]  /*21c0*/  VIADD R16, R16, 0x1 ;  /* 0x0000000110107836 */ /* 0x000fca0000000000 */
[----:B-1----:R-:W-:-:S13]  /*21d0*/  ISETP.NE.AND P0, PT, R16, UR5, PT ;  /* 0x0000000510007c0c */ /* 0x002fda000bf05270 */
[----:B------:R-:W-:Y:S05]  /*21e0*/  @P0 BRA `(.L_x_47) ;  /* 0xffffffe400680947 */ /* 0x000fea000383ffff */
[----:B------:R-:W1:Y:S02]  /*21f0*/  LDC R3, c[0x0][0x3a0] ;  /* 0x0000e800ff037b82 */ /* 0x000e640000000800 */
[----:B-1----:R-:W-:-:S13]  /*2200*/  ISETP.GT.AND P0, PT, R3, 0x1, PT ;  /* 0x000000010300780c */ /* 0x002fda0003f04270 */
[----:B------:R-:W-:Y:S05]  /*2210*/  @P0 BRA `(.L_x_48) ;  /* 0x0000000400400947 */ /* 0x000fea0003800000 */
[----:B------:R-:W-:-:S04]  /*2220*/  IADD3 R0, PT, PT, R8, R7, RZ ;  /* 0x0000000708007210 */ /* 0x000fc80007ffe0ff */
[----:B------:R-:W-:-:S13]  /*2230*/  ISETP.GE.AND P0, PT, R0, UR5, PT ;  /* 0x0000000500007c0c */ /* 0x000fda000bf06270 */
[----:B------:R-:W-:Y:S05]  /*2240*/  @P0 EXIT ;  /* 0x000000000000094d */ /* 0x000fea0003800000 */
[----:B------:R-:W1:Y:S01]  /*2250*/  I2F.U32.RP R6, UR4 ;  /* 0x0000000400067d06 */ /* 0x000e620008209000 */
[----:B------:R-:W-:Y:S01]  /*2260*/  VIADD R4, R0, UR4 ;  /* 0x0000000400047c36 */ /* 0x000fe20008000000 */
[----:B------:R-:W-:Y:S01]  /*2270*/  ISETP.NE.U32.AND P2, PT, RZ, UR4, PT ;  /* 0x00000004ff007c0c */ /* 0x000fe2000bf45070 */
[----:B------:R-:W3:Y:S01]  /*2280*/  LDCU UR6, c[0x0][0x3a4] ;  /* 0x00007480ff0677ac */ /* 0x000ee20008000800 */
[----:B------:R-:W-:Y:S02]  /*2290*/  BSSY.RECONVERGENT B0, `(.L_x_49) ;  /* 0x000002c000007945 */ /* 0x000fe40003800200 */
[C---:B------:R-:W-:Y:S02]  /*22a0*/  ISETP.GE.AND P0, PT, R4.reuse, UR5, PT ;  /* 0x0000000504007c0c */ /* 0x040fe4000bf06270 */
[----:B------:R-:W-:Y:S02]  /*22b0*/  VIMNMX R7, PT, PT, R4, UR5, !PT ;  /* 0x0000000504077c48 */ /* 0x000fe4000ffe0100 */
[----:B------:R-:W-:-:S04]  /*22c0*/  SEL R8, RZ, 0x1, P0 ;  /* 0x00000001ff087807 */ /* 0x000fc80000000000 */
[----:B------:R-:W-:Y:S01]  /*22d0*/  IADD3 R7, PT, PT, R7, -R4, -R8 ;  /* 0x8000000407077210 */ /* 0x000fe20007ffe808 */
[----:B-1----:R-:W1:Y:S02]  /*22e0*/  MUFU.RCP R6, R6 ;  /* 0x0000000600067308 */ /* 0x002e640000001000 */
[----:B-1----:R-:W-:-:S06]  /*22f0*/  IADD3 R2, PT, PT, R6, 0xffffffe, RZ ;  /* 0x0ffffffe06027810 */ /* 0x002fcc0007ffe0ff */
[----:B------:R1:W4:Y:S02]  /*2300*/  F2I.FTZ.U32.TRUNC.NTZ R3, R2 ;  /* 0x0000000200037305 */ /* 0x000324000021f000 */
[----:B-1----:R-:W-:Y:S01]  /*2310*/  HFMA2 R2, -RZ, RZ, 0, 0 ;  /* 0x00000000ff027431 */ /* 0x002fe200000001ff */
[----:B----4-:R-:W-:-:S05]  /*2320*/  IADD3 R9, PT, PT, RZ, -R3, RZ ;  /* 0x80000003ff097210 */ /* 0x010fca0007ffe0ff */
[----:B------:R-:W-:-:S04]  /*2330*/  IMAD R9, R9, UR4, RZ ;  /* 0x0000000409097c24 */ /* 0x000fc8000f8e02ff */
[----:B------:R-:W-:-:S06]  /*2340*/  IMAD.HI.U32 R6, R3, R9, R2 ;  /* 0x0000000903067227 */ /* 0x000fcc00078e0002 */
[----:B------:R-:W-:-:S05]  /*2350*/  IMAD.HI.U32 R9, R6, R7, RZ ;  /* 0x0000000706097227 */ /* 0x000fca00078e00ff */
[----:B------:R-:W-:-:S05]  /*2360*/  IADD3 R2, PT, PT, -R9, RZ, RZ ;  /* 0x000000ff09027210 */ /* 0x000fca0007ffe1ff */
[----:B------:R-:W-:Y:S02]  /*2370*/  IMAD R7, R2, UR4, R7 ;  /* 0x0000000402077c24 */ /* 0x000fe4000f8e0207 */
[----:B------:R-:W1:Y:S03]  /*2380*/  LDC.64 R2, c[0x0][0x3b8] ;  /* 0x0000ee00ff027b82 */ /* 0x000e660000000a00 */
[----:B------:R-:W-:-:S13]  /*2390*/  ISETP.GE.U32.AND P0, PT, R7, UR4, PT ;  /* 0x0000000407007c0c */ /* 0x000fda000bf06070 */
[----:B------:R-:W-:Y:S01]  /*23a0*/  @P0 IADD3 R7, PT, PT, R7, -UR4, RZ ;  /* 0x8000000407070c10 */ /* 0x000fe2000fffe0ff */
[----:B------:R-:W-:-:S03]  /*23b0*/  @P0 VIADD R9, R9, 0x1 ;  /* 0x0000000109090836 */ /* 0x000fc60000000000 */
[----:B------:R-:W-:Y:S02]  /*23c0*/  ISETP.GE.U32.AND P1, PT, R7, UR4, PT ;  /* 0x0000000407007c0c */ /* 0x000fe4000bf26070 */
[----:B------:R-:W4:Y:S11]  /*23d0*/  LDC.64 R6, c[0x0][0x3c0] ;  /* 0x0000f000ff067b82 */ /* 0x000f360000000a00 */
[----:B------:R-:W-:-:S02]  /*23e0*/  @P1 IADD3 R9, PT, PT, R9, 0x1, RZ ;  /* 0x0000000109091810 */ /* 0x000fc40007ffe0ff */
[----:B------:R-:W-:-:S04]  /*23f0*/  @!P2 LOP3.LUT R9, RZ, UR4, RZ, 0x33, !PT ;  /* 0x00000004ff09ac12 */ /* 0x000fc8000f8e33ff */
[----:B------:R-:W-:-:S04]  /*2400*/  IADD3 R4, PT, PT, R8, R9, RZ ;  /* 0x0000000908047210 */ /* 0x000fc80007ffe0ff */
[C---:B------:R-:W-:Y:S02]  /*2410*/  LOP3.LUT R8, R4.reuse, 0x3, RZ, 0xc0, !PT ;  /* 0x0000000304087812 */ /* 0x040fe400078ec0ff */
[----:B------:R-:W-:Y:S02]  /*2420*/  ISETP.GE.U32.AND P1, PT, R4, 0x3, PT ;  /* 0x000000030400780c */ /* 0x000fe40003f26070 */
[----:B------:R-:W-:-:S13]  /*2430*/  ISETP.NE.AND P0, PT, R8, 0x3, PT ;  /* 0x000000030800780c */ /* 0x000fda0003f05270 */
[----:B-1-3--:R-:W-:Y:S05]  /*2440*/  @!P0 BRA `(.L_x_50) ;  /* 0x0000000000408947 */ /* 0x00afea0003800000 */
[----:B------:R-:W1:Y:S01]  /*2450*/  LDC R16, c[0x0][0x3a4] ;  /* 0x0000e900ff107b82 */ /* 0x000e620000000800 */
[----:B------:R-:W-:-:S04]  /*2460*/  IADD3 R4, PT, PT, R4, 0x1, RZ ;  /* 0x0000000104047810 */ /* 0x000fc80007ffe0ff */
[----:B------:R-:W-:-:S03]  /*2470*/  LOP3.LUT R9, R4, 0x3, RZ, 0xc0, !PT ;  /* 0x0000000304097812 */ /* 0x000fc600078ec0ff */
[----:B------:R-:W3:Y:S02]  /*2480*/  LDC.64 R12, c[0x0][0x3b8] ;  /* 0x0000ee00ff0c7b82 */ /* 0x000ee40000000a00 */
[----:B------:R-:W-:-:S06]  /*2490*/  IMAD.MOV R4, RZ, RZ, -R9 ;  /* 0x000000ffff047224 */ /* 0x000fcc00078e0a09 */
[----:B------:R-:W0:Y:S01]  /*24a0*/  LDC.64 R14, c[0x0][0x3c0] ;  /* 0x0000f000ff0e7b82 */ /* 0x000e220000000a00 */
[----:B-1----:R-:W-:Y:S02]  /*24b0*/  IMAD R17, R0, R16, R5 ;  /* 0x0000001000117224 */ /* 0x002fe400078e0205 */
[----:B------:R-:W-:-:S07]  /*24c0*/  IMAD R0, R9, UR4, R0 ;  /* 0x0000000409007c24 */ /* 0x000fce000f8e0200 */
.L_x_51:
[----:B-1-3--:R-:W-:-:S06]  /*24d0*/  IMAD.WIDE.U32 R8, R17, 0x4, R12 ;  /* 0x0000000411087825 */ /* 0x00afcc00078e000c */
[----:B------:R-:W3:Y:S01]  /*24e0*/  LDG.E R9, desc[UR8][R8.64] ;  /* 0x0000000808097981 */ /* 0x000ee2000c1e1900 */
[----:B0-----:R-:W-:Y:S01]  /*24f0*/  IMAD.WIDE.U32 R10, R17, 0x4, R14 ;  /* 0x00000004110a7825 */ /* 0x001fe200078e000e */
[----:B------:R-:W-:-:S03]  /*2500*/  IADD3 R4, PT, PT, R4, 0x1, RZ ;  /* 0x0000000104047810 */ /* 0x000fc60007ffe0ff */
[----:B------:R-:W-:Y:S01]  /*2510*/  IMAD R17, R16, UR4, R17 ;  /* 0x0000000410117c24 */ /* 0x000fe2000f8e0211 */
[----:B------:R-:W-:Y:S01]  /*2520*/  ISETP.NE.AND P0, PT, R4, RZ, PT ;  /* 0x000000ff0400720c */ /* 0x000fe20003f05270 */
[----:B---3--:R1:W-:-:S12]  /*2530*/  STG.E desc[UR8][R10.64], R9 ;  /* 0x000000090a007986 */ /* 0x0083d8000c101908 */
[----:B------:R-:W-:Y:S05]  /*2540*/  @P0 BRA `(.L_x_51) ;  /* 0xfffffffc00e00947 */ /* 0x000fea000383ffff */
.L_x_50:
[----:B------:R-:W-:Y:S05]  /*2550*/  BSYNC.RECONVERGENT B0 ;  /* 0x0000000000007941 */ /* 0x000fea0003800200 */
.L_x_49:
[----:B------:R-:W-:Y:S05]  /*2560*/  @!P1 EXIT ;  /* 0x000000000000994d */ /* 0x000fea0003800000 */
.L_x_52:
[----:B-1-3--:R-:W-:-:S04]  /*2570*/  IMAD R11, R0, UR6, R5 ;  /* 0x00000006000b7c24 */ /* 0x00afc8000f8e0205 */
[----:B------:R-:W-:-:S05]  /*2580*/  IMAD.WIDE.U32 R8, R11, 0x4, R2 ;  /* 0x000000040b087825 */ /* 0x000fca00078e0002 */
[----:B0-----:R-:W3:Y:S01]  /*2590*/  LDG.E R19, desc[UR8][R8.64] ;  /* 0x0000000808137981 */ /* 0x001ee2000c1e1900 */
[----:B------:R-:W-:Y:S01]  /*25a0*/  IADD3 R0, PT, PT, R0, UR4, RZ ;  /* 0x0000000400007c10 */ /* 0x000fe2000fffe0ff */
[----:B----4-:R-:W-:-:S04]  /*25b0*/  IMAD.WIDE.U32 R10, R11, 0x4, R6 ;  /* 0x000000040b0a7825 */ /* 0x010fc800078e0006 */
[----:B------:R-:W-:-:S04]  /*25c0*/  IMAD R15, R0, UR6, R5 ;  /* 0x00000006000f7c24 */ /* 0x000fc8000f8e0205 */
[C---:B------:R-:W-:Y:S01]  /*25d0*/  IMAD.WIDE.U32 R12, R15.reuse, 0x4, R2 ;  /* 0x000000040f0c7825 */ /* 0x040fe200078e0002 */
[----:B------:R-:W-:Y:S01]  /*25e0*/  IADD3 R0, PT, PT, R0, UR4, RZ ;  /* 0x0000000400007c10 */ /* 0x000fe2000fffe0ff */
[----:B---3--:R0:W-:Y:S04]  /*25f0*/  STG.E desc[UR8][R10.64], R19 ;  /* 0x000000130a007986 */ /* 0x0081e8000c101908 */
[----:B--2---:R-:W2:Y:S01]  /*2600*/  LDG.E R21, desc[UR8][R12.64] ;  /* 0x000000080c157981 */ /* 0x004ea2000c1e1900 */
[----:B------:R-:W-:Y:S02]  /*2610*/  IMAD R23, R0, UR6, R5 ;  /* 0x0000000600177c24 */ /* 0x000fe4000f8e0205 */
[----:B------:R-:W-:-:S04]  /*2620*/  IMAD.WIDE.U32 R14, R15, 0x4, R6 ;  /* 0x000000040f0e7825 */ /* 0x000fc800078e0006 */
[----:B------:R-:W-:-:S04]  /*2630*/  IMAD.WIDE.U32 R16, R23, 0x4, R2 ;  /* 0x0000000417107825 */ /* 0x000fc800078e0002 */
[----:B------:R-:W-:Y:S01]  /*2640*/  VIADD R0, R0, UR4 ;  /* 0x0000000400007c36 */ /* 0x000fe20008000000 */
[----:B--2---:R3:W-:Y:S04]  /*2650*/  STG.E desc[UR8][R14.64], R21 ;  /* 0x000000150e007986 */ /* 0x0047e8000c101908 */
[----:B------:R-:W2:Y:S01]  /*2660*/  LDG.E R17, desc[UR8][R16.64] ;  /* 0x0000000810117981 */ /* 0x000ea2000c1e1900 */
[----:B------:R-:W-:Y:S02]  /*2670*/  IMAD R25, R0, UR6, R5 ;  /* 0x0000000600197c24 */ /* 0x000fe4000f8e0205 */
[----:B------:R-:W-:-:S04]  /*2680*/  IMAD.WIDE.U32 R8, R23, 0x4, R6 ;  /* 0x0000000417087825 */ /* 0x000fc800078e0006 */
[C---:B0-----:R-:W-:Y:S01]  /*2690*/  IMAD.WIDE.U32 R10, R25.reuse, 0x4, R2 ;  /* 0x00000004190a7825 */ /* 0x041fe200078e0002 */
[----:B--2---:R3:W-:Y:S05]  /*26a0*/  STG.E desc[UR8][R8.64], R17 ;  /* 0x0000001108007986 */ /* 0x0047ea000c101908 */
[----:B------:R-:W2:Y:S01]  /*26b0*/  LDG.E R11, desc[UR8][R10.64] ;  /* 0x000000080a0b7981 */ /* 0x000ea2000c1e1900 */
[----:B------:R-:W-:Y:S01]  /*26c0*/  IMAD.WIDE.U32 R12, R25, 0x4, R6 ;  /* 0x00000004190c7825 */ /* 0x000fe200078e0006 */
[----:B------:R-:W-:-:S04]  /*26d0*/  IADD3 R0, PT, PT, R0, UR4, RZ ;  /* 0x0000000400007c10 */ /* 0x000fc8000fffe0ff */
[----:B------:R-:W-:Y:S01]  /*26e0*/  ISETP.GE.AND P0, PT, R0, UR5, PT ;  /* 0x0000000500007c0c */ /* 0x000fe2000bf06270 */
[----:B--2---:R3:W-:-:S12]  /*26f0*/  STG.E desc[UR8][R12.64], R11 ;  /* 0x0000000b0c007986 */ /* 0x0047d8000c101908 */
[----:B------:R-:W-:Y:S05]  /*2700*/  @!P0 BRA `(.L_x_52) ;  /* 0xfffffffc00988947 */ /* 0x000fea000383ffff */
[----:B------:R-:W-:Y:S05]  /*2710*/  EXIT ;  /* 0x000000000000794d */ /* 0x000fea0003800000 */
.L_x_48:
[----:B------:R-:W-:-:S04]  /*2720*/  IADD3 R16, PT, PT, R20, R3, RZ ;  /* 0x0000000314107210 */ /* 0x000fc80007ffe0ff */
[----:B------:R-:W-:-:S04]  /*2730*/  ISETP.GT.AND P0, PT, R16, UR5, PT ;  /* 0x0000000510007c0c */ /* 0x000fc8000bf04270 */
[----:B------:R-:W-:-:S13]  /*2740*/  ISETP.NE.OR P0, PT, R7, RZ, P0 ;  /* 0x000000ff0700720c */ /* 0x000fda0000705670 */
[----:B------:R-:W-:Y:S05]  /*2750*/  @P0 EXIT ;  /* 0x000000000000094d */ /* 0x000fea0003800000 */
[C---:B------:R-:W-:Y:S01]  /*2760*/  VIADD R2, R3.reuse, 0xfffffffe ;  /* 0xfffffffe03027836 */ /* 0x040fe20000000000 */
[----:B--2---:R-:W-:Y:S01]  /*2770*/  IADD3 R21, PT, PT, R3, -0x1, RZ ;  /* 0xffffffff03157810 */ /* 0x004fe20007ffe0ff */
[----:B------:R-:W-:Y:S01]  /*2780*/  HFMA2 R13, -RZ, RZ, 0, 0 ;  /* 0x00000000ff0d7431 */ /* 0x000fe200000001ff */
[----:B------:R-:W-:Y:S01]  /*2790*/  I2FP.F32.U32 R0, R3 ;  /* 0x0000000300007245 */ /* 0x000fe20000201000 */
[----:B------:R-:W-:Y:S01]  /*27a0*/  IMAD.MOV.U32 R17, RZ, RZ, RZ ;  /* 0x000000ffff117224 */ /* 0x000fe200078e00ff */
[----:B------:R-:W-:Y:S02]  /*27b0*/  ISETP.GE.U32.AND P0, PT, R2, 0x7, PT ;  /* 0x000000070200780c */ /* 0x000fe40003f06070 */
[----:B------:R-:W-:Y:S01]  /*27c0*/  LOP3.LUT R35, R21, 0x7, RZ, 0xc0, !PT ;  /* 0x0000000715237812 */ /* 0x000fe200078ec0ff */
[----:B------:R-:W-:Y:S01]  /*27d0*/  FMUL R27, R0, 0.5 ;  /* 0x3f000000001b7820 */ /* 0x000fe20000400000 */
[----:B------:R-:W-:Y:S02]  /*27e0*/  IADD3 R24, PT, PT, R3, 0x1, RZ ;  /* 0x0000000103187810 */ /* 0x000fe40007ffe0ff */
[----:B------:R-:W-:-:S02]  /*27f0*/  ISETP.NE.AND P1, PT, R35, RZ, PT ;  /* 0x000000ff2300720c */ /* 0x000fc40003f25270 */
[----:B------:R-:W-:Y:S02]  /*2800*/  MOV R4, RZ ;  /* 0x000000ff00047202 */ /* 0x000fe40000000f00 */
[----:B------:R-:W-:-:S03]  /*2810*/  I2FP.F32.U32 R24, R24 ;  /* 0x0000001800187245 */ /* 0x000fc60000201000 */
[----:B------:R-:W-:Y:S06]  /*2820*/  @!P0 BRA `(.L_x_53) ;  /* 0x0000000400048947 */ /* 0x000fec0003800000 */
[----:B------:R-:W1:Y:S01]  /*2830*/  LDC R29, c[0x0][0x3a4] ;  /* 0x0000e900ff1d7b82 */ /* 0x000e620000000800 */
[----:B------:R-:W-:Y:S01]  /*2840*/  LOP3.LUT R13, R21, 0xfffffff8, RZ, 0xc0, !PT ;  /* 0xfffffff8150d7812 */ /* 0x000fe200078ec0ff */
[----:B------:R-:W-:Y:S01]  /*2850*/  UMOV UR4, URZ ;  /* 0x000000ff00047c82 */ /* 0x000fe20008000000 */
[----:B------:R-:W-:-:S05]  /*2860*/  MOV R4, RZ ;  /* 0x000000ff00047202 */ /* 0x000fca0000000f00 */
[----:B------:R-:W2:Y:S01]  /*2870*/  LDC.64 R2, c[0x0][0x3b8] ;  /* 0x0000ee00ff027b82 */ /* 0x000ea20000000a00 */
[----:B-1----:R-:W-:-:S07]  /*2880*/  IMAD R25, R20, R29, R5 ;  /* 0x0000001d14197224 */ /* 0x002fce00078e0205 */
.L_x_54:
[----:B--2---:R-:W-:-:S05]  /*2890*/  IMAD.WIDE R14, R25, 0x4, R2 ;  /* 0x00000004190e7825 */ /* 0x004fca00078e0202 */
[----:B------:R1:W2:Y:S01]  /*28a0*/  LDG.E R26, desc[UR8][R14.64] ;  /* 0x000000080e1a7981 */ /* 0x0002a2000c1e1900 */
[----:B0-----:R-:W-:-:S05]  /*28b0*/  IMAD.WIDE R18, R29, 0x4, R14 ;  /* 0x000000041d127825 */ /* 0x001fca00078e020e */
[----:B------:R0:W3:Y:S01]  /*28c0*/  LDG.E R28, desc[UR8][R18.64] ;  /* 0x00000008121c7981 */ /* 0x0000e2000c1e1900 */
[----:B------:R-:W-:-:S05]  /*28d0*/  IMAD.WIDE R22, R29, 0x4, R18 ;  /* 0x000000041d167825 */ /* 0x000fca00078e0212 */
[----:B------:R4:W5:Y:S01]  /*28e0*/  LDG.E R30, desc[UR8][R22.64] ;  /* 0x00000008161e7981 */ /* 0x000962000c1e1900 */
[----:B------:R-:W-:-:S05]  /*28f0*/  IMAD.WIDE R6, R29, 0x4, R22 ;  /* 0x000000041d067825 */ /* 0x000fca00078e0216 */
[----:B------:R4:W5:Y:S01]  /*2900*/  LDG.E R31, desc[UR8][R6.64] ;  /* 0x00000008061f7981 */ /* 0x000962000c1e1900 */
[----:B------:R-:W-:-:S05]  /*2910*/  IMAD.WIDE R8, R29, 0x4, R6 ;  /* 0x000000041d087825 */ /* 0x000fca00078e0206 */
[----:B------:R4:W5:Y:S01]  /*2920*/  LDG.E R32, desc[UR8][R8.64] ;  /* 0x0000000808207981 */ /* 0x000962000c1e1900 */
[----:B------:R-:W-:-:S05]  /*2930*/  IMAD.WIDE R10, R29, 0x4, R8 ;  /* 0x000000041d0a7825 */ /* 0x000fca00078e0208 */
[----:B------:R-:W5:Y:S01]  /*2940*/  LDG.E R33, desc[UR8][R10.64] ;  /* 0x000000080a217981 */ /* 0x000f62000c1e1900 */
[----:B-1----:R-:W-:-:S05]  /*2950*/  IMAD.WIDE R14, R29, 0x4, R10 ;  /* 0x000000041d0e7825 */ /* 0x002fca00078e020a */
[----:B------:R-:W5:Y:S01]  /*2960*/  LDG.E R34, desc[UR8][R14.64] ;  /* 0x000000080e227981 */ /* 0x000f62000c1e1900 */
[----:B0-----:R-:W-:-:S06]  /*2970*/  IMAD.WIDE R18, R29, 0x4, R14 ;  /* 0x000000041d127825 */ /* 0x001fcc00078e020e */
[----:B------:R-:W5:Y:S01]  /*2980*/  LDG.E R18, desc[UR8][R18.64] ;  /* 0x0000000812127981 */ /* 0x000f62000c1e1900 */
[----:B------:R-:W-:Y:S02]  /*2990*/  UIADD3 UR5, UPT, UPT, UR4, 0x1, URZ ;  /* 0x0000000104057890 */ /* 0x000fe4000fffe0ff */
[----:B----4-:R-:W-:Y:S01]  /*29a0*/  I2FP.F32.U32 R22, UR4 ;  /* 0x0000000400167c45 */ /* 0x010fe20008201000 */
[----:B------:R-:W-:Y:S01]  /*29b0*/  UIADD3 UR6, UPT, UPT, UR4, 0x2, URZ ;  /* 0x0000000204067890 */ /* 0x000fe2000fffe0ff */
[----:B------:R-:W-:Y:S02]  /*29c0*/  LEA R25, R29, R25, 0x3 ;  /* 0x000000191d197211 */ /* 0x000fe400078e18ff */
[----:B------:R-:W-:Y:S01]  /*29d0*/  I2FP.F32.U32 R6, UR5 ;  /* 0x0000000500067c45 */ /* 0x000fe20008201000 */
[----:B------:R-:W-:Y:S01]  /*29e0*/  FADD R22, R22, 1 ;  /* 0x3f80000016167421 */ /* 0x000fe20000000000 */
[----:B------:R-:W-:Y:S01]  /*29f0*/  UIADD3 UR5, UPT, UPT, UR4, 0x3, URZ ;  /* 0x0000000304057890 */ /* 0x000fe2000fffe0ff */
[----:B------:R-:W-:Y:S01]  /*2a00*/  I2FP.F32.U32 R8, UR6 ;  /* 0x0000000600087c45 */ /* 0x000fe20008201000 */
[----:B------:R-:W-:Y:S01]  /*2a10*/  UIADD3 UR6, UPT, UPT, UR4, 0x4, URZ ;  /* 0x0000000404067890 */ /* 0x000fe2000fffe0ff */
[----:B------:R-:W-:-:S03]  /*2a20*/  FADD R6, R6, 1 ;  /* 0x3f80000006067421 */ /* 0x000fc60000000000 */
[----:B------:R-:W-:Y:S01]  /*2a30*/  FADD R8, R8, 1 ;  /* 0x3f80000008087421 */ /* 0x000fe20000000000 */
[C---:B--2---:R-:W-:Y:S01]  /*2a40*/  FFMA R17, R26.reuse, R22, R17 ;  /* 0x000000161a117223 */ /* 0x044fe20000000011 */
[----:B------:R-:W-:Y:S01]  /*2a50*/  FADD R7, R26, R4 ;  /* 0x000000041a077221 */ /* 0x000fe20000000000 */
[----:B------:R-:W-:Y:S01]  /*2a60*/  I2FP.F32.U32 R4, UR5 ;  /* 0x0000000500047c45 */ /* 0x000fe20008201000 */
[----:B------:R-:W-:Y:S01]  /*2a70*/  UIADD3 UR5, UPT, UPT, UR4, 0x5, URZ ;  /* 0x0000000504057890 */ /* 0x000fe2000fffe0ff */
[----:B---3--:R-:W-:Y:S01]  /*2a80*/  FFMA R17, R28, R6, R17 ;  /* 0x000000061c117223 */ /* 0x008fe20000000011 */
[----:B------:R-:W-:Y:S02]  /*2a90*/  FADD R7, R7, R28 ;  /* 0x0000001c07077221 */ /* 0x000fe40000000000 */
[----:B------:R-:W-:Y:S01]  /*2aa0*/  FADD R4, R4, 1 ;  /* 0x3f80000004047421 */ /* 0x000fe20000000000 */
[----:B------:R-:W-:Y:S01]  /*2ab0*/  I2FP.F32.U32 R6, UR6 ;  /* 0x0000000600067c45 */ /* 0x000fe20008201000 */
[----:B------:R-:W-:Y:S01]  /*2ac0*/  UIADD3 UR6, UPT, UPT, UR4, 0x6, URZ ;  /* 0x0000000604067890 */ /* 0x000fe2000fffe0ff */
[----:B-----5:R-:W-:Y:S01]  /*2ad0*/  FFMA R8, R30, R8, R17 ;  /* 0x000000081e087223 */ /* 0x020fe20000000011 */
[----:B------:R-:W-:-:S02]  /*2ae0*/  FADD R30, R7, R30 ;  /* 0x0000001e071e7221 */ /* 0x000fc40000000000 */
[----:B------:R-:W-:Y:S01]  /*2af0*/  FADD R6, R6, 1 ;  /* 0x3f80000006067421 */ /* 0x000fe20000000000 */
[----:B------:R-:W-:Y:S01]  /*2b00*/  FFMA R7, R31, R4, R8 ;  /* 0x000000041f077223 */ /* 0x000fe20000000008 */
[----:B------:R-:W-:Y:S01]  /*2b10*/  I2FP.F32.U32 R4, UR5 ;  /* 0x0000000500047c45 */ /* 0x000fe20008201000 */
[----:B------:R-:W-:Y:S01]  /*2b20*/  UIADD3 UR5, UPT, UPT, UR4, 0x7, URZ ;  /* 0x0000000704057890 */ /* 0x000fe2000fffe0ff */
[----:B------:R-:W-:Y:S01]  /*2b30*/  FADD R31, R30, R31 ;  /* 0x0000001f1e1f7221 */ /* 0x000fe20000000000 */
[----:B------:R-:W-:Y:S01]  /*2b40*/  UIADD3 UR4, UPT, UPT, UR4, 0x8, URZ ;  /* 0x0000000804047890 */ /* 0x000fe2000fffe0ff */
[----:B------:R-:W-:Y:S01]  /*2b50*/  I2FP.F32.U32 R8, UR6 ;  /* 0x0000000600087c45 */ /* 0x000fe20008201000 */
[----:B------:R-:W-:Y:S01]  /*2b60*/  FFMA R6, R32, R6, R7 ;  /* 0x0000000620067223 */ /* 0x000fe20000000007 */
[----:B------:R-:W-:Y:S01]  /*2b70*/  FADD R4, R4, 1 ;  /* 0x3f80000004047421 */ /* 0x000fe20000000000 */
[----:B------:R-:W-:Y:S02]  /*2b80*/  FADD R32, R31, R32 ;  /* 0x000000201f207221 */ /* 0x000fe40000000000 */
[----:B------:R-:W-:Y:S01]  /*2b90*/  ISETP.NE.AND P0, PT, R13, UR4, PT ;  /* 0x000000040d007c0c */ /* 0x000fe2000bf05270 */
[----:B------:R-:W-:Y:S01]  /*2ba0*/  FADD R8, R8, 1 ;  /* 0x3f80000008087421 */ /* 0x000fe20000000000 */
[----:B------:R-:W-:Y:S01]  /*2bb0*/  FFMA R7, R33, R4, R6 ;  /* 0x0000000421077223 */ /* 0x000fe20000000006 */
[----:B------:R-:W-:Y:S01]  /*2bc0*/  I2FP.F32.U32 R4, UR5 ;  /* 0x0000000500047c45 */ /* 0x000fe20008201000 */
[----:B------:R-:W-:-:S02]  /*2bd0*/  FADD R33, R32, R33 ;  /* 0x0000002120217221 */ /* 0x000fc40000000000 */
[----:B------:R-:W-:Y:S02]  /*2be0*/  FFMA R7, R34, R8, R7 ;  /* 0x0000000822077223 */ /* 0x000fe40000000007 */
[----:B------:R-:W-:Y:S01]  /*2bf0*/  FADD R4, R4, 1 ;  /* 0x3f80000004047421 */ /* 0x000fe20000000000 */
[----:B------:R-:W-:-:S03]  /*2c00*/  FADD R33, R33, R34 ;  /* 0x0000002221217221 */ /* 0x000fc60000000000 */
[----:B------:R-:W-:Y:S01]  /*2c10*/  FFMA R17, R18, R4, R7 ;  /* 0x0000000412117223 */ /* 0x000fe20000000007 */
[----:B------:R-:W-:Y:S01]  /*2c20*/  FADD R4, R33, R18 ;  /* 0x0000001221047221 */ /* 0x000fe20000000000 */
[----:B------:R-:W-:Y:S06]  /*2c30*/  @P0 BRA `(.L_x_54) ;  /* 0xfffffffc00140947 */ /* 0x000fec000383ffff */
.L_x_53:
[----:B------:R-:W-:Y:S01]  /*2c40*/  FMUL R2, R27, R24 ;  /* 0x000000181b027220 */ /* 0x000fe20000400000 */
[----:B------:R-:W-:Y:S06]  /*2c50*/  @!P1 BRA `(.L_x_55) ;  /* 0x0000000400109947 */ /* 0x000fec0003800000 */
[----:B------:R-:W-:Y:S02]  /*2c60*/  ISETP.GE.U32.AND P0, PT, R35, 0x4, PT ;  /* 0x000000042300780c */ /* 0x000fe40003f06070 */
[----:B0-----:R-:W-:-:S04]  /*2c70*/  LOP3.LUT R23, R21, 0x3, RZ, 0xc0, !PT ;  /* 0x0000000315177812 */ /* 0x001fc800078ec0ff */
[----:B------:R-:W-:-:S07]  /*2c80*/  ISETP.NE.AND P1, PT, R23, RZ, PT ;  /* 0x000000ff1700720c */ /* 0x000fce0003f25270 */
[----:B------:R-:W-:Y:S06]  /*2c90*/  @!P0 BRA `(.L_x_56) ;  /* 0x0000000000808947 */ /* 0x000fec0003800000 */
[----:B------:R-:W0:Y:S01]  /*2ca0*/  LDC R15, c[0x0][0x3a4] ;  /* 0x0000e900ff0f7b82 */ /* 0x000e220000000800 */
[----:B------:R-:W-:-:S07]  /*2cb0*/  IADD3 R8, PT, PT, R20, R13, RZ ;  /* 0x0000000d14087210 */ /* 0x000fce0007ffe0ff */
[----:B------:R-:W1:Y:S01]  /*2cc0*/  LDC.64 R6, c[0x0][0x3b8] ;  /* 0x0000ee00ff067b82 */ /* 0x000e620000000a00 */
[----:B0-----:R-:W-:-:S04]  /*2cd0*/  IMAD R3, R8, R15, R5 ;  /* 0x0000000f08037224 */ /* 0x001fc800078e0205 */
[----:B-1----:R-:W-:-:S05]  /*2ce0*/  IMAD.WIDE R6, R3, 0x4, R6 ;  /* 0x0000000403067825 */ /* 0x002fca00078e0206 */
[----:B------:R0:W2:Y:S01]  /*2cf0*/  LDG.E R18, desc[UR8][R6.64] ;  /* 0x0000000806127981 */ /* 0x0000a2000c1e1900 */
[----:B------:R-:W-:-:S05]  /*2d00*/  IMAD.WIDE R8, R15, 0x4, R6 ;  /* 0x000000040f087825 */ /* 0x000fca00078e0206 */
[----:B------:R-:W3:Y:S01]  /*2d10*/  LDG.E R22, desc[UR8][R8.64] ;  /* 0x0000000808167981 */ /* 0x000ee2000c1e1900 */
[----:B------:R-:W-:-:S05]  /*2d20*/  IMAD.WIDE R10, R15, 0x4, R8 ;  /* 0x000000040f0a7825 */ /* 0x000fca00078e0208 */
[----:B------:R-:W4:Y:S01]  /*2d30*/  LDG.E R24, desc[UR8][R10.64] ;  /* 0x000000080a187981 */ /* 0x000f22000c1e1900 */
[----:B------:R-:W-:-:S06]  /*2d40*/  IMAD.WIDE R14, R15, 0x4, R10 ;  /* 0x000000040f0e7825 */ /* 0x000fcc00078e020a */
[----:B------:R-:W5:Y:S01]  /*2d50*/  LDG.E R14, desc[UR8][R14.64] ;  /* 0x000000080e0e7981 */ /* 0x000f62000c1e1900 */
[C---:B------:R-:W-:Y:S01]  /*2d60*/  VIADD R19, R13.reuse, 0x1 ;  /* 0x000000010d137836 */ /* 0x040fe20000000000 */
[----:B------:R-:W-:Y:S02]  /*2d70*/  I2FP.F32.U32 R3, R13 ;  /* 0x0000000d00037245 */ /* 0x000fe40000201000 */
[----:B0-----:R-:W-:Y:S02]  /*2d80*/  IADD3 R6, PT, PT, R13, 0x2, RZ ;  /* 0x000000020d067810 */ /* 0x001fe40007ffe0ff */
[----:B------:R-:W-:Y:S01]  /*2d90*/  I2FP.F32.U32 R19, R19 ;  /* 0x0000001300137245 */ /* 0x000fe20000201000 */
[----:B------:R-:W-:Y:S01]  /*2da0*/  FADD R3, R3, 1 ;  /* 0x3f80000003037421 */ /* 0x000fe20000000000 */
[----:B------:R-:W-:Y:S02]  /*2db0*/  IADD3 R7, PT, PT, R13, 0x3, RZ ;  /* 0x000000030d077810 */ /* 0x000fe40007ffe0ff */
[----:B------:R-:W-:Y:S01]  /*2dc0*/  I2FP.F32.U32 R6, R6 ;  /* 0x0000000600067245 */ /* 0x000fe20000201000 */
[----:B------:R-:W-:Y:S01]  /*2dd0*/  FADD R19, R19, 1 ;  /* 0x3f80000013137421 */ /* 0x000fe20000000000 */
[----:B------:R-:W-:-:S02]  /*2de0*/  I2FP.F32.U32 R7, R7 ;  /* 0x0000000700077245 */ /* 0x000fc40000201000 */
[----:B------:R-:W-:Y:S01]  /*2df0*/  IADD3 R13, PT, PT, R13, 0x4, RZ ;  /* 0x000000040d0d7810 */ /* 0x000fe20007ffe0ff */
[----:B------:R-:W-:Y:S02]  /*2e00*/  FADD R6, R6, 1 ;  /* 0x3f80000006067421 */ /* 0x000fe40000000000 */
[----:B------:R-:W-:Y:S01]  /*2e10*/  FADD R7, R7, 1 ;  /* 0x3f80000007077421 */ /* 0x000fe20000000000 */
[----:B--2---:R-:W-:Y:S01]  /*2e20*/  FFMA R3, R18, R3, R17 ;  /* 0x0000000312037223 */ /* 0x004fe20000000011 */
[----:B------:R-:W-:-:S03]  /*2e30*/  FADD R4, R4, R18 ;  /* 0x0000001204047221 */ /* 0x000fc60000000000 */
[----:B---3--:R-:W-:Y:S01]  /*2e40*/  FFMA R3, R22, R19, R3 ;  /* 0x0000001316037223 */ /* 0x008fe20000000003 */
[----:B------:R-:W-:-:S03]  /*2e50*/  FADD R4, R4, R22 ;  /* 0x0000001604047221 */ /* 0x000fc60000000000 */
[----:B----4-:R-:W-:Y:S01]  /*2e60*/  FFMA R3, R24, R6, R3 ;  /* 0x0000000618037223 */ /* 0x010fe20000000003 */
[----:B------:R-:W-:-:S03]  /*2e70*/  FADD R4, R4, R24 ;  /* 0x0000001804047221 */ /* 0x000fc60000000000 */
[----:B-----5:R-:W-:Y:S01]  /*2e80*/  FFMA R17, R14, R7, R3 ;  /* 0x000000070e117223 */ /* 0x020fe20000000003 */
[----:B------:R-:W-:-:S07]  /*2e90*/  FADD R4, R4, R14 ;  /* 0x0000000e04047221 */ /* 0x000fce0000000000 */
.L_x_56:
[----:B------:R-:W-:Y:S05]  /*2ea0*/  @!P1 BRA `(.L_x_55) ;  /* 0x00000000007c9947 */ /* 0x000fea0003800000 */
[----:B------:R-:W-:Y:S02]  /*2eb0*/  ISETP.NE.AND P0, PT, R23, 0x1, PT ;  /* 0x000000011700780c */ /* 0x000fe40003f05270 */
[----:B------:R-:W-:-:S04]  /*2ec0*/  LOP3.LUT R21, R21, 0x1, RZ, 0xc0, !PT ;  /* 0x0000000115157812 */ /* 0x000fc800078ec0ff */
[----:B------:R-:W-:-:S07]  /*2ed0*/  ISETP.NE.U32.AND P1, PT, R21, 0x1, PT ;  /* 0x000000011500780c */ /* 0x000fce0003f25070 */
[----:B------:R-:W0:Y:S01]  /*2ee0*/  @P0 LDC R11, c[0x0][0x3a4] ;  /* 0x0000e900ff0b0b82 */ /* 0x000e220000000800 */
[C---:B------:R-:W-:Y:S01]  /*2ef0*/  @P0 IMAD.IADD R10, R20.reuse, 0x1, R13 ;  /* 0x00000001140a0824 */ /* 0x040fe200078e020d */
[----:B------:R-:W-:Y:S02]  /*2f00*/  @P0 I2FP.F32.U32 R15, R13 ;  /* 0x0000000d000f0245 */ /* 0x000fe40000201000 */
[C---:B------:R-:W-:Y:S02]  /*2f10*/  @P0 IADD3 R18, PT, PT, R13.reuse, 0x1, RZ ;  /* 0x000000010d120810 */ /* 0x040fe40007ffe0ff */
[----:B------:R-:W-:Y:S02]  /*2f20*/  @P0 IADD3 R13, PT, PT, R13, 0x2, RZ ;  /* 0x000000020d0d0810 */ /* 0x000fe40007ffe0ff */
[----:B------:R-:W1:Y:S02]  /*2f30*/  @P0 LDC.64 R8, c[0x0][0x3b8] ;  /* 0x0000ee00ff080b82 */ /* 0x000e640000000a00 */
[----:B------:R-:W-:-:S06]  /*2f40*/  @!P1 IADD3 R14, PT, PT, R20, R13, RZ ;  /* 0x0000000d140e9210 */ /* 0x000fcc0007ffe0ff */
[----:B------:R-:W2:Y:S08]  /*2f50*/  @!P1 LDC R19, c[0x0][0x3a4] ;  /* 0x0000e900ff139b82 */ /* 0x000eb00000000800 */
[----:B------:R-:W3:Y:S01]  /*2f60*/  @!P1 LDC.64 R6, c[0x0][0x3b8] ;  /* 0x0000ee00ff069b82 */ /* 0x000ee20000000a00 */
[----:B0-----:R-:W-:-:S04]  /*2f70*/  @P0 IMAD R3, R10, R11, R5 ;  /* 0x0000000b0a030224 */ /* 0x001fc800078e0205 */
[----:B-1----:R-:W-:-:S04]  /*2f80*/  @P0 IMAD.WIDE R8, R3, 0x4, R8 ;  /* 0x0000000403080825 */ /* 0x002fc800078e0208 */
[----:B------:R-:W-:Y:S02]  /*2f90*/  @P0 IMAD.WIDE R10, R11, 0x4, R8 ;  /* 0x000000040b0a0825 */ /* 0x000fe400078e0208 */
[----:B------:R-:W4:Y:S02]  /*2fa0*/  @P0 LDG.E R8, desc[UR8][R8.64] ;  /* 0x0000000808080981 */ /* 0x000f24000c1e1900 */
[----:B--2---:R-:W-:Y:S02]  /*2fb0*/  @!P1 IMAD R3, R14, R19, R5 ;  /* 0x000000130e039224 */ /* 0x004fe400078e0205 */
[----:B------:R-:W2:Y:S02]  /*2fc0*/  @P0 LDG.E R10, desc[UR8][R10.64] ;  /* 0x000000080a0a0981 */ /* 0x000ea4000c1e1900 */
[----:B---3--:R-:W-:-:S06]  /*2fd0*/  @!P1 IMAD.WIDE R6, R3, 0x4, R6 ;  /* 0x0000000403069825 */ /* 0x008fcc00078e0206 */
[----:B------:R-:W3:Y:S01]  /*2fe0*/  @!P1 LDG.E R6, desc[UR8][R6.64] ;  /* 0x0000000806069981 */ /* 0x000ee2000c1e1900 */
[----:B------:R-:W-:Y:S01]  /*2ff0*/  @P0 I2FP.F32.U32 R18, R18 ;  /* 0x0000001200120245 */ /* 0x000fe20000201000 */
[----:B------:R-:W-:Y:S01]  /*3000*/  @P0 FADD R15, R15, 1 ;  /* 0x3f8000000f0f0421 */ /* 0x000fe20000000000 */
[----:B------:R-:W-:-:S03]  /*3010*/  @!P1 I2FP.F32.U32 R13, R13 ;  /* 0x0000000d000d9245 */ /* 0x000fc60000201000 */
[----:B------:R-:W-:Y:S02]  /*3020*/  @P0 FADD R18, R18, 1 ;  /* 0x3f80000012120421 */ /* 0x000fe40000000000 */
[----:B------:R-:W-:Y:S01]  /*3030*/  @!P1 FADD R13, R13, 1 ;  /* 0x3f8000000d0d9421 */ /* 0x000fe20000000000 */
[----:B----4-:R-:W-:Y:S01]  /*3040*/  @P0 FFMA R15, R8, R15, R17 ;  /* 0x0000000f080f0223 */ /* 0x010fe20000000011 */
[----:B------:R-:W-:-:S03]  /*3050*/  @P0 FADD R3, R4, R8 ;  /* 0x0000000804030221 */ /* 0x000fc60000000000 */
[----:B--2---:R-:W-:Y:S01]  /*3060*/  @P0 FFMA R17, R10, R18, R15 ;  /* 0x000000120a110223 */ /* 0x004fe2000000000f */
[----:B------:R-:W-:-:S03]  /*3070*/  @P0 FADD R4, R3, R10 ;  /* 0x0000000a03040221 */ /* 0x000fc60000000000 */
[----:B---3--:R-:W-:Y:S01]  /*3080*/  @!P1 FFMA R17, R6, R13, R17 ;  /* 0x0000000d06119223 */ /* 0x008fe20000000011 */
[----:B------:R-:W-:-:S07]  /*3090*/  @!P1 FADD R4, R4, R6 ;  /* 0x0000000604049221 */ /* 0x000fce0000000000 */
.L_x_55:
[----:B------:R-:W1:Y:S01]  /*30a0*/  LDC.64 R10, c[0x0][0x3b8] ;  /* 0x0000ee00ff0a7b82 */ /* 0x000e620000000a00 */
[----:B------:R-:W2:Y:S01]  /*30b0*/  LDCU UR4, c[0x0][0x3a4] ;  /* 0x00007480ff0477ac */ /* 0x000ea20008000800 */
[----:B------:R-:W-:-:S04]  /*30c0*/  VIADD R8, R16, 0xffffffff ;  /* 0xffffffff10087836 */ /* 0x000fc80000000000 */
[----:B--2---:R-:W-:-:S04]  /*30d0*/  IMAD R8, R8, UR4, R5 ;  /* 0x0000000408087c24 */ /* 0x004fc8000f8e0205 */
[----:B-1----:R-:W-:-:S06]  /*30e0*/  IMAD.WIDE.U32 R10, R8, 0x4, R10 ;  /* 0x00000004080a7825 */ /* 0x002fcc00078e000a */
[----:B------:R-:W2:Y:S01]  /*30f0*/  LDG.E R11, desc[UR8][R10.64] ;  /* 0x000000080a0b7981 */ /* 0x000ea2000c1e1900 */
[----:B------:R-:W1:Y:S02]  /*3100*/  MUFU.RCP R3, R2 ;  /* 0x0000000200037308 */ /* 0x000e640000001000 */
[----:B-1----:R-:W-:-:S04]  /*3110*/  FFMA R6, R3, -R2, 1 ;  /* 0x3f80000003067423 */ /* 0x002fc80000000802 */
[----:B------:R-:W-:Y:S01]  /*3120*/  FFMA R6, R3, R6, R3 ;  /* 0x0000000603067223 */ /* 0x000fe20000000003 */
[----:B--2---:R-:W-:Y:S01]  /*3130*/  FFMA R9, R0, R11, R17 ;  /* 0x0000000b00097223 */ /* 0x004fe20000000011 */
[----:B------:R-:W-:-:S03]  /*3140*/  FADD R7, R11, R4 ;  /* 0x000000040b077221 */ /* 0x000fc60000000000 */
[----:B------:R-:W1:Y:S01]  /*3150*/  FCHK P0, R9, R2 ;  /* 0x0000000209007302 */ /* 0x000e620000000000 */
[----:B------:R-:W-:-:S04]  /*3160*/  FFMA R3, R9, R6, RZ ;  /* 0x0000000609037223 */ /* 0x000fc800000000ff */
[----:B------:R-:W-:-:S04]  /*3170*/  FFMA R13, R3, -R2, R9 ;  /* 0x80000002030d7223 */ /* 0x000fc80000000009 */
[----:B------:R-:W-:Y:S01]  /*3180*/  FFMA R13, R6, R13, R3 ;  /* 0x0000000d060d7223 */ /* 0x000fe20000000003 */
[----:B-1----:R-:W-:Y:S06]  /*3190*/  @!P0 BRA `(.L_x_57) ;  /* 0x0000000000148947 */ /* 0x002fec0003800000 */
[----:B------:R-:W-:Y:S02]  /*31a0*/  MOV R3, R9 ;  /* 0x0000000900037202 */ /* 0x000fe40000000f00 */
[----:B------:R-:W-:Y:S02]  /*31b0*/  MOV R4, R2 ;  /* 0x0000000200047202 */ /* 0x000fe40000000f00 */
[----:B------:R-:W-:-:S07]  /*31c0*/  MOV R6, 0x31e0 ;  /* 0x000031e000067802 */ /* 0x000fce0000000f00 */
[----:B0-----:R-:W-:Y:S05]  /*31d0*/  CALL.REL.NOINC `($__internal_1_$__cuda_sm3x_div_rn_noftz_f32_slowpath) ;  /* 0x0000000c00647944 */ /* 0x001fea0003c00000 */
[----:B------:R-:W-:-:S07]  /*31e0*/  MOV R13, R3 ;  /* 0x00000003000d7202 */ /* 0x000fce0000000f00 */
.L_x_57:
[----:B------:R-:W1:Y:S01]  /*31f0*/  LDCU UR4, c[0x0][0x3a4] ;  /* 0x00007480ff0477ac */ /* 0x000e620008000800 */
[----:B------:R-:W2:Y:S08]  /*3200*/  LDC.64 R10, c[0x0][0x3c0] ;  /* 0x0000f000ff0a7b82 */ /* 0x000eb00000000a00 */
[----:B------:R-:W3:Y:S01]  /*3210*/  LDC.64 R14, c[0x0][0x3b8] ;  /* 0x0000ee00ff0e7b82 */ /* 0x000ee20000000a00 */
[----:B-1----:R-:W-:Y:S01]  /*3220*/  IMAD.U32 R3, RZ, RZ, UR4 ;  /* 0x00000004ff037e24 */ /* 0x002fe2000f8e00ff */
[----:B------:R-:W1:Y:S03]  /*3230*/  LDCU UR4, c[0x0][0x3a8] ;  /* 0x00007500ff0477ac */ /* 0x000e660008000800 */
[----:B------:R-:W-:-:S02]  /*3240*/  IMAD R17, R20, R3, R5 ;  /* 0x0000000314117224 */ /* 0x000fc400078e0205 */
[----:B--2---:R-:W-:-:S05]  /*3250*/  IMAD.WIDE.U32 R10, R8, 0x4, R10 ;  /* 0x00000004080a7825 */ /* 0x004fca00078e000a */
[----:B------:R2:W-:Y:S01]  /*3260*/  STG.E desc[UR8][R10.64], R13 ;  /* 0x0000000d0a007986 */ /* 0x0005e2000c101908 */
[----:B---3--:R-:W-:-:S06]  /*3270*/  IMAD.WIDE.U32 R14, R17, 0x4, R14 ;  /* 0x00000004110e7825 */ /* 0x008fcc00078e000e */
[----:B------:R2:W5:Y:S01]  /*3280*/  LDG.E R14, desc[UR8][R14.64] ;  /* 0x000000080e0e7981 */ /* 0x000562000c1e1900 */
[----:B-1----:R-:W-:-:S13]  /*3290*/  ISETP.GE.AND P0, PT, R16, UR4, PT ;  /* 0x0000000410007c0c */ /* 0x002fda000bf06270 */
[----:B--2---:R-:W-:Y:S05]  /*32a0*/  @P0 EXIT ;  /* 0x000000000000094d */ /* 0x004fea0003800000 */
[----:B------:R-:W1:Y:S01]  /*32b0*/  LDC R11, c[0x0][0x3a0] ;  /* 0x0000e800ff0b7b82 */ /* 0x000e620000000800 */
[----:B------:R-:W-:Y:S01]  /*32c0*/  FADD R13, R9, -R7 ;  /* 0x80000007090d7221 */ /* 0x000fe20000000000 */
[----:B-1----:R-:W-:-:S04]  /*32d0*/  IADD3 R4, PT, PT, R12, R11, RZ ;  /* 0x0000000b0c047210 */ /* 0x002fc80007ffe0ff */
[----:B------:R-:W-:-:S04]  /*32e0*/  IADD3 R8, PT, PT, -R4, UR4, RZ ;  /* 0x0000000404087c10 */ /* 0x000fc8000fffe1ff */
[----:B------:R-:W-:-:S04]  /*32f0*/  IADD3 R6, PT, PT, R8, 0x1, RZ ;  /* 0x0000000108067810 */ /* 0x000fc80007ffe0ff */
[----:B------:R-:W-:Y:S01]  /*3300*/  LOP3.LUT P0, R10, R6, 0x3, RZ, 0xc0, !PT ;  /* 0x00000003060a7812 */ /* 0x000fe2000780c0ff */
[----:B-----5:R-:W-:-:S12]  /*3310*/  FADD R6, R7, -R14 ;  /* 0x8000000e07067221 */ /* 0x020fd80000000000 */
[----:B------:R-:W-:Y:S05]  /*3320*/  @!P0 BRA `(.L_x_58) ;  /* 0x0000000000988947 */ /* 0x000fea0003800000 */
[----:B------:R-:W1:Y:S01]  /*3330*/  LDC R7, c[0x0][0x3a4] ;  /* 0x0000e900ff077b82 */ /* 0x000e620000000800 */
[-CC-:B------:R-:W-:Y:S01]  /*3340*/  IMAD R12, R12, R3.reuse, R5.reuse ;  /* 0x000000030c0c7224 */ /* 0x180fe200078e0205 */
[----:B------:R-:W-:Y:S01]  /*3350*/  MOV R17, R4 ;  /* 0x0000000400117202 */ /* 0x000fe20000000f00 */
[----:B------:R-:W-:Y:S02]  /*3360*/  IMAD R11, R16, R3, R5 ;  /* 0x00000003100b7224 */ /* 0x000fe400078e0205 */
[----:B------:R-:W-:-:S03]  /*3370*/  IMAD.MOV R10, RZ, RZ, -R10 ;  /* 0x000000ffff0a7224 */ /* 0x000fc600078e0a0a */
[----:B0-----:R-:W0:Y:S08]  /*3380*/  LDC.64 R18, c[0x0][0x3b8] ;  /* 0x0000ee00ff127b82 */ /* 0x001e300000000a00 */
[----:B------:R-:W2:Y:S02]  /*3390*/  LDC.64 R14, c[0x0][0x3c0] ;  /* 0x0000f000ff0e7b82 */ /* 0x000ea40000000a00 */
.L_x_60:
[----:B0-----:R-:W-:-:S06]  /*33a0*/  IMAD.WIDE R20, R11, 0x4, R18 ;  /* 0x000000040b147825 */ /* 0x001fcc00078e0212 */
[----:B------:R-:W3:Y:S01]  /*33b0*/  LDG.E R21, desc[UR8][R20.64] ;  /* 0x0000000814157981 */ /* 0x000ee2000c1e1900 */
[----:B------:R-:W0:Y:S02]  /*33c0*/  MUFU.RCP R3, R2 ;  /* 0x0000000200037308 */ /* 0x000e240000001000 */
[----:B0-----:R-:W-:-:S04]  /*33d0*/  FFMA R4, R3, -R2, 1 ;  /* 0x3f80000003047423 */ /* 0x001fc80000000802 */
[----:B------:R-:W-:Y:S01]  /*33e0*/  FFMA R4, R3, R4, R3 ;  /* 0x0000000403047223 */ /* 0x000fe20000000003 */
[----:B---3--:R-:W-:Y:S01]  /*33f0*/  FFMA R13, R0, R21, R13 ;  /* 0x00000015000d7223 */ /* 0x008fe2000000000d */
[----:B------:R-:W-:-:S03]  /*3400*/  FADD R9, R21, R6 ;  /* 0x0000000615097221 */ /* 0x000fc60000000000 */
[----:B------:R-:W0:Y:S01]  /*3410*/  FCHK P0, R13, R2 ;  /* 0x000000020d007302 */ /* 0x000e220000000000 */
[----:B------:R-:W-:-:S04]  /*3420*/  FFMA R3, R4, R13, RZ ;  /* 0x0000000d04037223 */ /* 0x000fc800000000ff */
[----:B------:R-:W-:-:S04]  /*3430*/  FFMA R16, R3, -R2, R13 ;  /* 0x8000000203107223 */ /* 0x000fc8000000000d */
[----:B------:R-:W-:Y:S01]  /*3440*/  FFMA R25, R4, R16, R3 ;  /* 0x0000001004197223 */ /* 0x000fe20000000003 */
[----:B------:R-:W-:Y:S01]  /*3450*/  MOV R16, R17 ;  /* 0x0000001100107202 */ /* 0x000fe20000000f00 */
[----:B0-----:R-:W-:Y:S06]  /*3460*/  @!P0 BRA `(.L_x_59) ;  /* 0x0000000000148947 */ /* 0x001fec0003800000 */
[----:B------:R-:W-:Y:S02]  /*3470*/  MOV R3, R13 ;  /* 0x0000000d00037202 */ /* 0x000fe40000000f00 */
[----:B------:R-:W-:Y:S02]  /*3480*/  MOV R4, R2 ;  /* 0x0000000200047202 */ /* 0x000fe40000000f00 */
[----:B------:R-:W-:-:S07]  /*3490*/  MOV R6, 0x34b0 ;  /* 0x000034b000067802 */ /* 0x000fce0000000f00 */
[----:B-12---:R-:W-:Y:S05]  /*34a0*/  CALL.REL.NOINC `($__internal_1_$__cuda_sm3x_div_rn_noftz_f32_slowpath) ;  /* 0x0000000800b07944 */ /* 0x006fea0003c00000 */
[----:B------:R-:W-:-:S07]  /*34b0*/  IMAD.MOV.U32 R25, RZ, RZ, R3 ;  /* 0x000000ffff197224 */ /* 0x000fce00078e0003 */
.L_x_59:
[----:B--2---:R-:W-:-:S04]  /*34c0*/  IMAD.WIDE R20, R11, 0x4, R14 ;  /* 0x000000040b147825 */ /* 0x004fc800078e020e */
[----:B------:R-:W-:Y:S01]  /*34d0*/  IMAD.WIDE R22, R12, 0x4, R18 ;  /* 0x000000040c167825 */ /* 0x000fe200078e0212 */
[----:B------:R3:W-:Y:S05]  /*34e0*/  STG.E desc[UR8][R20.64], R25 ;  /* 0x0000001914007986 */ /* 0x0007ea000c101908 */
[----:B------:R-:W2:Y:S01]  /*34f0*/  LDG.E R22, desc[UR8][R22.64] ;  /* 0x0000000816167981 */ /* 0x000ea2000c1e1900 */
[----:B------:R-:W-:Y:S01]  /*3500*/  IADD3 R10, PT, PT, R10, 0x1, RZ ;  /* 0x000000010a0a7810 */ /* 0x000fe20007ffe0ff */
[----:B------:R-:W-:Y:S01]  /*3510*/  FADD R13, R13, -R9 ;  /* 0x800000090d0d7221 */ /* 0x000fe20000000000 */
[----:B-1----:R-:W-:Y:S02]  /*3520*/  MOV R3, R7 ;  /* 0x0000000700037202 */ /* 0x002fe40000000f00 */
[----:B------:R-:W-:-:S02]  /*3530*/  ISETP.NE.AND P0, PT, R10, RZ, PT ;  /* 0x000000ff0a00720c */ /* 0x000fc40003f05270 */
[----:B------:R-:W-:Y:S01]  /*3540*/  IADD3 R17, PT, PT, R16, 0x1, RZ ;  /* 0x0000000110117810 */ /* 0x000fe20007ffe0ff */
[----:B------:R-:W-:Y:S01]  /*3550*/  IMAD.IADD R12, R12, 0x1, R3 ;  /* 0x000000010c0c7824 */ /* 0x000fe200078e0203 */
[----:B------:R-:W-:Y:S01]  /*3560*/  IADD3 R11, PT, PT, R11, R3, RZ ;  /* 0x000000030b0b7210 */ /* 0x000fe20007ffe0ff */
[----:B--2---:R-:W-:-:S08]  /*3570*/  FADD R6, R9, -R22 ;  /* 0x8000001609067221 */ /* 0x004fd00000000000 */
[----:B---3--:R-:W-:Y:S05]  /*3580*/  @P0 BRA `(.L_x_60) ;  /* 0xfffffffc00840947 */ /* 0x008fea000383ffff */
.L_x_58:
[----:B------:R-:W-:-:S13]  /*3590*/  ISETP.GE.U32.AND P0, PT, R8, 0x3, PT ;  /* 0x000000030800780c */ /* 0x000fda0003f06070 */
[----:B------:R-:W-:Y:S05]  /*35a0*/  @!P0 EXIT ;  /* 0x000000000000894d */ /* 0x000fea0003800000 */
[----:B------:R-:W1:Y:S01]  /*35b0*/  LDC R9, c[0x0][0x3a0] ;  /* 0x0000e800ff097b82 */ /* 0x000e620000000800 */
[----:B------:R-:W2:Y:S01]  /*35c0*/  LDCU UR4, c[0x0][0x3a8] ;  /* 0x00007500ff0477ac */ /* 0x000ea20008000800 */
[----:B------:R-:W-:-:S06]  /*35d0*/  IMAD R8, R16, R3, R5 ;  /* 0x0000000310087224 */ /* 0x000fcc00078e0205 */
[----:B------:R-:W3:Y:S08]  /*35e0*/  LDC R7, c[0x0][0x3a4] ;  /* 0x0000e900ff077b82 */ /* 0x000ef00000000800 */
[----:B------:R-:W4:Y:S01]  /*35f0*/  LDC.64 R10, c[0x0][0x3b8] ;  /* 0x0000ee00ff0a7b82 */ /* 0x000f220000000a00 */
[----:B--2---:R-:W-:-:S07]  /*3600*/  VIADD R12, R16, -UR4 ;  /* 0x80000004100c7c36 */ /* 0x004fce0008000000 */
[----:B------:R-:W2:Y:S01]  /*3610*/  LDC.64 R14, c[0x0][0x3c0] ;  /* 0x0000f000ff0e7b82 */ /* 0x000ea20000000a00 */
[----:B-1----:R-:W-:-:S05]  /*3620*/  IADD3 R4, PT, PT, R16, -R9, RZ ;  /* 0x8000000910047210 */ /* 0x002fca0007ffe0ff */
[----:B------:R-:W-:-:S05]  /*3630*/  IMAD R4, R4, R3, R3 ;  /* 0x0000000304047224 */ /* 0x000fca00078e0203 */
[----:B---3--:R-:W-:-:S07]  /*3640*/  IADD3 R9, PT, PT, R4, R5, RZ ;  /* 0x0000000504097210 */ /* 0x008fce0007ffe0ff */
.L_x_65:
[----:B----4-:R-:W-:-:S05]  /*3650*/  IMAD.WIDE R16, R8, 0x4, R10 ;  /* 0x0000000408107825 */ /* 0x010fca00078e020a */
[----:B------:R-:W3:Y:S01]  /*3660*/  LDG.E R5, desc[UR8][R16.64] ;  /* 0x0000000810057981 */ /* 0x000ee2000c1e1900 */
[----:B------:R-:W1:Y:S02]  /*3670*/  MUFU.RCP R3, R2 ;  /* 0x0000000200037308 */ /* 0x000e640000001000 */
[----:B-1----:R-:W-:-:S04]  /*3680*/  FFMA R4, R3, -R2, 1 ;  /* 0x3f80000003047423 */ /* 0x002fc80000000802 */
[----:B------:R-:W-:Y:S01]  /*3690*/  FFMA R4, R3, R4, R3 ;  /* 0x0000000403047223 */ /* 0x000fe20000000003 */
[----:B---3--:R-:W-:Y:S01]  /*36a0*/  FFMA R13, R0, R5, R13 ;  /* 0x00000005000d7223 */ /* 0x008fe2000000000d */
[----:B------:R-:W-:-:S03]  /*36b0*/  FADD R5, R5, R6 ;  /* 0x0000000605057221 */ /* 0x000fc60000000000 */
[----:B------:R-:W1:Y:S01]  /*36c0*/  FCHK P0, R13, R2 ;  /* 0x000000020d007302 */ /* 0x000e620000000000 */
[----:B0-----:R-:W-:-:S04]  /*36d0*/  FFMA R18, R4, R13, RZ ;  /* 0x0000000d04127223 */ /* 0x001fc800000000ff */
[----:B------:R-:W-:-:S04]  /*36e0*/  FFMA R3, R18, -R2, R13 ;  /* 0x8000000212037223 */ /* 0x000fc8000000000d */
[----:B------:R-:W-:Y:S01]  /*36f0*/  FFMA R3, R4, R3, R18 ;  /* 0x0000000304037223 */ /* 0x000fe20000000012 */
[----:B-1----:R-:W-:Y:S06]  /*3700*/  @!P0 BRA `(.L_x_61) ;  /* 0x0000000000108947 */ /* 0x002fec0003800000 */
[----:B------:R-:W-:Y:S02]  /*3710*/  MOV R3, R13 ;  /* 0x0000000d00037202 */ /* 0x000fe40000000f00 */
[----:B------:R-:W-:Y:S02]  /*3720*/  MOV R4, R2 ;  /* 0x0000000200047202 */ /* 0x000fe40000000f00 */
[----:B------:R-:W-:-:S07]  /*3730*/  MOV R6, 0x3750 ;  /* 0x0000375000067802 */ /* 0x000fce0000000f00 */
[----:B--2---:R-:W-:Y:S05]  /*3740*/  CALL.REL.NOINC `($__internal_1_$__cuda_sm3x_div_rn_noftz_f32_slowpath) ;  /* 0x0000000800087944 */ /* 0x004fea0003c00000 */
.L_x_61:
[----:B--2---:R-:W-:-:S04]  /*3750*/  IMAD.WIDE R20, R8, 0x4, R14 ;  /* 0x0000000408147825 */ /* 0x004fc800078e020e */
[----:B------:R-:W-:Y:S01]  /*3760*/  IMAD.WIDE R16, R7, 0x4, R16 ;  /* 0x0000000407107825 */ /* 0x000fe200078e0210 */
[----:B------:R0:W-:Y:S04]  /*3770*/  STG.E desc[UR8][R20.64], R3 ;  /* 0x0000000314007986 */ /* 0x0001e8000c101908 */
[----:B------:R-:W2:Y:S01]  /*3780*/  LDG.E R22, desc[UR8][R16.64] ;  /* 0x0000000810167981 */ /* 0x000ea2000c1e1900 */
[----:B------:R-:W-:-:S05]  /*3790*/  IMAD.WIDE R18, R9, 0x4, R10 ;  /* 0x0000000409127825 */ /* 0x000fca00078e020a */
[----:B------:R-:W3:Y:S01]  /*37a0*/  LDG.E R6, desc[UR8][R18.64] ;  /* 0x0000000812067981 */ /* 0x000ee2000c1e1900 */
[----:B------:R-:W1:Y:S01]  /*37b0*/  MUFU.RCP R23, R2 ;  /* 0x0000000200177308 */ /* 0x000e620000001000 */
[----:B------:R-:W-:Y:S01]  /*37c0*/  FADD R13, R13, -R5 ;  /* 0x800000050d0d7221 */ /* 0x000fe20000000000 */
[----:B-1----:R-:W-:-:S04]  /*37d0*/  FFMA R4, R23, -R2, 1 ;  /* 0x3f80000017047423 */ /* 0x002fc80000000802 */
[----:B------:R-:W-:Y:S01]  /*37e0*/  FFMA R4, R23, R4, R23 ;  /* 0x0000000417047223 */ /* 0x000fe20000000017 */
[----:B--2---:R-:W-:-:S04]  /*37f0*/  FFMA R13, R0, R22, R13 ;  /* 0x00000016000d7223 */ /* 0x004fc8000000000d */
[----:B------:R-:W1:Y:S01]  /*3800*/  FCHK P0, R13, R2 ;  /* 0x000000020d007302 */ /* 0x000e620000000000 */
[----:B------:R-:W-:Y:S01]  /*3810*/  FFMA R23, R4, R13, RZ ;  /* 0x0000000d04177223 */ /* 0x000fe200000000ff */
[----:B---3--:R-:W-:-:S03]  /*3820*/  FADD R5, R5, -R6 ;  /* 0x8000000605057221 */ /* 0x008fc60000000000 */
[----:B0-----:R-:W-:Y:S01]  /*3830*/  FFMA R3, R23, -R2, R13 ;  /* 0x8000000217037223 */ /* 0x001fe2000000000d */
[----:B------:R-:W-:-:S03]  /*3840*/  FADD R5, R5, R22 ;  /* 0x0000001605057221 */ /* 0x000fc60000000000 */
[----:B------:R-:W-:Y:S01]  /*3850*/  FFMA R3, R4, R3, R23 ;  /* 0x0000000304037223 */ /* 0x000fe20000000017 */
[----:B-1----:R-:W-:Y:S06]  /*3860*/  @!P0 BRA `(.L_x_62) ;  /* 0x0000000000108947 */ /* 0x002fec0003800000 */
[----:B------:R-:W-:Y:S01]  /*3870*/  MOV R3, R13 ;  /* 0x0000000d00037202 */ /* 0x000fe20000000f00 */
[----:B------:R-:W-:Y:S01]  /*3880*/  IMAD.MOV.U32 R4, RZ, RZ, R2 ;  /* 0x000000ffff047224 */ /* 0x000fe200078e0002 */
[----:B------:R-:W-:-:S07]  /*3890*/  MOV R6, 0x38b0 ;  /* 0x000038b000067802 */ /* 0x000fce0000000f00 */
[----:B------:R-:W-:Y:S05]  /*38a0*/  CALL.REL.NOINC `($__internal_1_$__cuda_sm3x_div_rn_noftz_f32_slowpath) ;  /* 0x0000000400b07944 */ /* 0x000fea0003c00000 */
.L_x_62:
[----:B------:R-:W-:-:S04]  /*38b0*/  IMAD.WIDE R20, R7, 0x4, R20 ;  /* 0x0000000407147825 */ /* 0x000fc800078e0214 */
[C---:B------:R-:W-:Y:S01]  /*38c0*/  IMAD.WIDE R16, R7.reuse, 0x4, R16 ;  /* 0x0000000407107825 */ /* 0x040fe200078e0210 */
        /* <DEDUP_REMOVED lines=16> */
[----:B------:R-:W-:Y:S02]  /*39d0*/  MOV R3, R13 ;  /* 0x0000000d00037202 */ /* 0x000fe40000000f00 */
[----:B------:R-:W-:Y:S02]  /*39e0*/  MOV R4, R2 ;  /* 0x0000000200047202 */ /* 0x000fe40000000f00 */
[----:B------:R-:W-:-:S07]  /*39f0*/  MOV R6, 0x3a10 ;  /* 0x00003a1000067802 */ /* 0x000fce0000000f00 */
[----:B------:R-:W-:Y:S05]  /*3a00*/  CALL.REL.NOINC `($__internal_1_$__cuda_sm3x_div_rn_noftz_f32_slowpath) ;  /* 0x0000000400587944 */ /* 0x000fea0003c00000 */
.L_x_63:
[----:B------:R-:W-:-:S04]  /*3a10*/  IMAD.WIDE R20, R7, 0x4, R20 ;  /* 0x0000000407147825 */ /* 0x000fc800078e0214 */
[C---:B------:R-:W-:Y:S01]  /*3a20*/  IMAD.WIDE R16, R7.reuse, 0x4, R16 ;  /* 0x0000000407107825 */ /* 0x040fe200078e0210 */
[----:B------:R0:W-:Y:S05]  /*3a30*/  STG.E desc[UR8][R20.64], R3 ;  /* 0x0000000314007986 */ /* 0x0001ea000c101908 */
        /* <DEDUP_REMOVED lines=19> */
.L_x_64:
[----:B------:R-:W-:-:S04]  /*3b70*/  IMAD.WIDE R20, R7, 0x4, R20 ;  /* 0x0000000407147825 */ /* 0x000fc800078e0214 */
[----:B------:R-:W-:Y:S01]  /*3b80*/  IMAD.WIDE R18, R7, 0x4, R18 ;  /* 0x0000000407127825 */ /* 0x000fe200078e0212 */
[----:B------:R1:W-:Y:S05]  /*3b90*/  STG.E desc[UR8][R20.64], R3 ;  /* 0x0000000314007986 */ /* 0x0003ea000c101908 */
[----:B------:R-:W2:Y:S01]  /*3ba0*/  LDG.E R18, desc[UR8][R18.64] ;  /* 0x0000000812127981 */ /* 0x000ea2000c1e1900 */
[----:B------:R-:W-:Y:S01]  /*3bb0*/  IADD3 R12, PT, PT, R12, 0x4, RZ ;  /* 0x000000040c0c7810 */ /* 0x000fe20007ffe0ff */
[----:B------:R-:W-:Y:S01]  /*3bc0*/  FADD R13, R13, -R5 ;  /* 0x800000050d0d7221 */ /* 0x000fe20000000000 */
[----:B------:R-:W-:Y:S02]  /*3bd0*/  LEA R9, R7, R9, 0x2 ;  /* 0x0000000907097211 */ /* 0x000fe400078e10ff */
[----:B------:R-:W-:-:S02]  /*3be0*/  ISETP.NE.AND P0, PT, R12, RZ, PT ;  /* 0x000000ff0c00720c */ /* 0x000fc40003f05270 */
[----:B------:R-:W-:Y:S01]  /*3bf0*/  LEA R8, R7, R8, 0x2 ;  /* 0x0000000807087211 */ /* 0x000fe200078e10ff */
[----:B--2---:R-:W-:-:S10]  /*3c00*/  FADD R6, R5, -R18 ;  /* 0x8000001205067221 */ /* 0x004fd40000000000 */
[----:B-1----:R-:W-:Y:S05]  /*3c10*/  @P0 BRA `(.L_x_65) ;  /* 0xfffffff8008c0947 */ /* 0x002fea000383ffff */
[----:B------:R-:W-:Y:S05]  /*3c20*/  EXIT ;  /* 0x000000000000794d */ /* 0x000fea0003800000 */
        .weak           $__internal_0_$__cuda_sm20_rcp_rn_f32_slowpath
        .type           $__internal_0_$__cuda_sm20_rcp_rn_f32_slowpath,@function
        .size           $__internal_0_$__cuda_sm20_rcp_rn_f32_slowpath,($__internal_1_$__cuda_sm3x_div_rn_noftz_f32_slowpath - $__internal_0_$__cuda_sm20_rcp_rn_f32_slowpath)
$__internal_0_$__cuda_sm20_rcp_rn_f32_slowpath:
[----:B------:R-:W-:Y:S01]  /*3c30*/  IMAD.SHL.U32 R6, R19, 0x2, RZ ;  /* 0x0000000213067824 */ /* 0x000fe200078e00ff */
[----:B------:R-:W-:-:S04]  /*3c40*/  MOV R3, R19 ;  /* 0x0000001300037202 */ /* 0x000fc80000000f00 */
[----:B------:R-:W-:-:S04]  /*3c50*/  SHF.R.U32.HI R6, RZ, 0x18, R6 ;  /* 0x00000018ff067819 */ /* 0x000fc80000011606 */
[----:B------:R-:W-:-:S13]  /*3c60*/  ISETP.NE.U32.AND P0, PT, R6, RZ, PT ;  /* 0x000000ff0600720c */ /* 0x000fda0003f05070 */
[----:B------:R-:W-:Y:S05]  /*3c70*/  @P0 BRA `(.L_x_66) ;  /* 0x00000000002c0947 */ /* 0x000fea0003800000 */
[----:B------:R-:W-:-:S04]  /*3c80*/  SHF.L.U32 R6, R3, 0x1, RZ ;  /* 0x0000000103067819 */ /* 0x000fc800000006ff */
[----:B------:R-:W-:-:S13]  /*3c90*/  ISETP.NE.AND P0, PT, R6, RZ, PT ;  /* 0x000000ff0600720c */ /* 0x000fda0003f05270 */
[----:B------:R2:W3:Y:S01]  /*3ca0*/  @!P0 MUFU.RCP R6, R3 ;  /* 0x0000000300068308 */ /* 0x0004e20000001000 */
[----:B------:R-:W-:Y:S05]  /*3cb0*/  @!P0 BRA `(.L_x_67) ;  /* 0x0000000000a48947 */ /* 0x000fea0003800000 */
[----:B------:R-:W-:-:S04]  /*3cc0*/  FFMA R19, R3, 1.84467440737095516160e+19, RZ ;  /* 0x5f80000003137823 */ /* 0x000fc800000000ff */
[----:B---3--:R-:W2:Y:S02]  /*3cd0*/  MUFU.RCP R6, R19 ;  /* 0x0000001300067308 */ /* 0x008ea40000001000 */
[----:B--2---:R-:W-:-:S04]  /*3ce0*/  FFMA R3, R19, R6, -1 ;  /* 0xbf80000013037423 */ /* 0x004fc80000000006 */
[----:B------:R-:W-:-:S04]  /*3cf0*/  FADD.FTZ R3, -R3, -RZ ;  /* 0x800000ff03037221 */ /* 0x000fc80000010100 */
[----:B------:R-:W-:-:S04]  /*3d00*/  FFMA R3, R6, R3, R6 ;  /* 0x0000000306037223 */ /* 0x000fc80000000006 */
[----:B------:R-:W-:Y:S01]  /*3d10*/  FFMA R6, R3, 1.84467440737095516160e+19, RZ ;  /* 0x5f80000003067823 */ /* 0x000fe200000000ff */
[----:B------:R-:W-:Y:S06]  /*3d20*/  BRA `(.L_x_67) ;  /* 0x0000000000887947 */ /* 0x000fec0003800000 */
.L_x_66:
[----:B------:R-:W-:-:S04]  /*3d30*/  IADD3 R19, PT, PT, R6, -0xfd, RZ ;  /* 0xffffff0306137810 */ /* 0x000fc80007ffe0ff */
[----:B------:R-:W-:-:S13]  /*3d40*/  ISETP.GT.U32.AND P0, PT, R19, 0x1, PT ;  /* 0x000000011300780c */ /* 0x000fda0003f04070 */
[----:B------:R-:W-:Y:S05]  /*3d50*/  @P0 BRA `(.L_x_68) ;  /* 0x0000000000780947 */ /* 0x000fea0003800000 */
[----:B------:R-:W-:Y:S01]  /*3d60*/  LOP3.LUT R24, R3, 0x7fffff, RZ, 0xc0, !PT ;  /* 0x007fffff03187812 */ /* 0x000fe200078ec0ff */
[----:B------:R-:W-:-:S03]  /*3d70*/  IMAD.MOV.U32 R30, RZ, RZ, 0x3 ;  /* 0x00000003ff1e7424 */ /* 0x000fc600078e00ff */
[----:B------:R-:W-:Y:S02]  /*3d80*/  LOP3.LUT R24, R24, 0x3f800000, RZ, 0xfc, !PT ;  /* 0x3f80000018187812 */ /* 0x000fe400078efcff */
[----:B------:R-:W-:Y:S02]  /*3d90*/  SHF.L.U32 R29, R30, R19, RZ ;  /* 0x000000131e1d7219 */ /* 0x000fe400000006ff */
[----:B------:R-:W0:Y:S02]  /*3da0*/  MUFU.RCP R27, R24 ;  /* 0x00000018001b7308 */ /* 0x000e240000001000 */
[----:B0-----:R-:W-:-:S04]  /*3db0*/  FFMA R26, R24, R27, -1 ;  /* 0xbf800000181a7423 */ /* 0x001fc8000000001b */
[----:B------:R-:W-:-:S04]  /*3dc0*/  FADD.FTZ R26, -R26, -RZ ;  /* 0x800000ff1a1a7221 */ /* 0x000fc80000010100 */
[CCC-:B------:R-:W-:Y:S01]  /*3dd0*/  FFMA.RM R28, R27.reuse, R26.reuse, R27.reuse ;  /* 0x0000001a1b1c7223 */ /* 0x1c0fe2000000401b */
[----:B------:R-:W-:-:S04]  /*3de0*/  FFMA.RP R27, R27, R26, R27 ;  /* 0x0000001a1b1b7223 */ /* 0x000fc8000000801b */
[C---:B------:R-:W-:Y:S02]  /*3df0*/  LOP3.LUT R26, R28.reuse, 0x7fffff, RZ, 0xc0, !PT ;  /* 0x007fffff1c1a7812 */ /* 0x040fe400078ec0ff */
[----:B------:R-:W-:Y:S02]  /*3e00*/  FSETP.NEU.FTZ.AND P0, PT, R28, R27, PT ;  /* 0x0000001b1c00720b */ /* 0x000fe40003f1d000 */
[----:B------:R-:W-:Y:S02]  /*3e10*/  LOP3.LUT R26, R26, 0x800000, RZ, 0xfc, !PT ;  /* 0x008000001a1a7812 */ /* 0x000fe400078efcff */
[----:B------:R-:W-:Y:S02]  /*3e20*/  SEL R27, RZ, 0xffffffff, !P0 ;  /* 0xffffffffff1b7807 */ /* 0x000fe40004000000 */
[----:B------:R-:W-:Y:S02]  /*3e30*/  LOP3.LUT R24, R29, R26, RZ, 0xc0, !PT ;  /* 0x0000001a1d187212 */ /* 0x000fe400078ec0ff */
[----:B------:R-:W-:-:S02]  /*3e40*/  IADD3 R27, PT, PT, -R27, RZ, RZ ;  /* 0x000000ff1b1b7210 */ /* 0x000fc40007ffe1ff */
[-C--:B------:R-:W-:Y:S02]  /*3e50*/  SHF.R.U32.HI R24, RZ, R19.reuse, R24 ;  /* 0x00000013ff187219 */ /* 0x080fe40000011618 */
[----:B------:R-:W-:Y:S02]  /*3e60*/  LOP3.LUT P2, RZ, R27, R19, R26, 0xf8, !PT ;  /* 0x000000131bff7212 */ /* 0x000fe4000784f81a */
[C---:B------:R-:W-:Y:S02]  /*3e70*/  LOP3.LUT P0, RZ, R24.reuse, 0x1, RZ, 0xc0, !PT ;  /* 0x0000000118ff7812 */ /* 0x040fe4000780c0ff */
[----:B------:R-:W-:-:S04]  /*3e80*/  LOP3.LUT P3, RZ, R24, 0x2, RZ, 0xc0, !PT ;  /* 0x0000000218ff7812 */ /* 0x000fc8000786c0ff */
[----:B------:R-:W-:Y:S02]  /*3e90*/  PLOP3.LUT P0, PT, P0, P2, P3, 0xe0, 0x0 ;  /* 0x000000000000781c */ /* 0x000fe40000705c30 */
[----:B------:R-:W-:Y:S02]  /*3ea0*/  LOP3.LUT P2, RZ, R3, 0x7fffff, RZ, 0xc0, !PT ;  /* 0x007fffff03ff7812 */ /* 0x000fe4000784c0ff */
[----:B------:R-:W-:-:S04]  /*3eb0*/  SEL R19, RZ, 0x1, !P0 ;  /* 0x00000001ff137807 */ /* 0x000fc80004000000 */
[----:B------:R-:W-:-:S04]  /*3ec0*/  IADD3 R19, PT, PT, -R19, RZ, RZ ;  /* 0x000000ff13137210 */ /* 0x000fc80007ffe1ff */
[----:B------:R-:W-:Y:S02]  /*3ed0*/  ISETP.GE.AND P0, PT, R19, RZ, PT ;  /* 0x000000ff1300720c */ /* 0x000fe40003f06270 */
[----:B------:R-:W-:-:S04]  /*3ee0*/  IADD3 R19, PT, PT, R6, -0xfc, RZ ;  /* 0xffffff0406137810 */ /* 0x000fc80007ffe0ff */
[----:B------:R-:W-:-:S07]  /*3ef0*/  SHF.R.U32.HI R6, RZ, R19, R26 ;  /* 0x00000013ff067219 */ /* 0x000fce000001161a */
[----:B------:R-:W-:-:S05]  /*3f00*/  @!P0 VIADD R6, R6, 0x1 ;  /* 0x0000000106068836 */ /* 0x000fca0000000000 */
[----:B------:R-:W-:-:S04]  /*3f10*/  @!P2 SHF.L.U32 R6, R6, 0x1, RZ ;  /* 0x000000010606a819 */ /* 0x000fc800000006ff */
[----:B------:R-:W-:Y:S01]  /*3f20*/  LOP3.LUT R6, R6, 0x80000000, R3, 0xf8, !PT ;  /* 0x8000000006067812 */ /* 0x000fe200078ef803 */
[----:B------:R-:W-:Y:S06]  /*3f30*/  BRA `(.L_x_67) ;  /* 0x0000000000047947 */ /* 0x000fec0003800000 */
.L_x_68:
[----:B------:R0:W1:Y:S02]  /*3f40*/  MUFU.RCP R6, R3 ;  /* 0x0000000300067308 */ /* 0x0000640000001000 */
.L_x_67:
[----:B------:R-:W-:-:S04]  /*3f50*/  HFMA2 R19, -RZ, RZ, 0, 0 ;  /* 0x00000000ff137431 */ /* 0x000fc800000001ff */
[----:B0123--:R-:W-:Y:S05]  /*3f60*/  RET.REL.NODEC R18 `(uma_many_series_one_param_f32) ;  /* 0xffffffc012247950 */ /* 0x00ffea0003c3ffff */
        .weak           $__internal_1_$__cuda_sm3x_div_rn_noftz_f32_slowpath
        .type           $__internal_1_$__cuda_sm3x_div_rn_noftz_f32_slowpath,@function
        .size           $__internal_1_$__cuda_sm3x_div_rn_noftz_f32_slowpath,(.L_x_170 - $__internal_1_$__cuda_sm3x_div_rn_noftz_f32_slowpath)
$__internal_1_$__cuda_sm3x_div_rn_noftz_f32_slowpath:
[----:B------:R-:W-:Y:S01]  /*3f70*/  SHF.R.U32.HI R28, RZ, 0x17, R4 ;  /* 0x00000017ff1c7819 */ /* 0x000fe20000011604 */
[----:B------:R-:W-:Y:S01]  /*3f80*/  BSSY.RECONVERGENT B0, `(.L_x_69) ;  /* 0x0000062000007945 */ /* 0x000fe20003800200 */
[----:B------:R-:W-:Y:S02]  /*3f90*/  SHF.R.U32.HI R31, RZ, 0x17, R3 ;  /* 0x00000017ff1f7819 */ /* 0x000fe40000011603 */
[----:B------:R-:W-:Y:S02]  /*3fa0*/  LOP3.LUT R28, R28, 0xff, RZ, 0xc0, !PT ;  /* 0x000000ff1c1c7812 */ /* 0x000fe400078ec0ff */
[----:B------:R-:W-:Y:S02]  /*3fb0*/  LOP3.LUT R31, R31, 0xff, RZ, 0xc0, !PT ;  /* 0x000000ff1f1f7812 */ /* 0x000fe400078ec0ff */
[----:B------:R-:W-:-:S03]  /*3fc0*/  IADD3 R32, PT, PT, R28, -0x1, RZ ;  /* 0xffffffff1c207810 */ /* 0x000fc60007ffe0ff */
[----:B------:R-:W-:Y:S01]  /*3fd0*/  VIADD R33, R31, 0xffffffff ;  /* 0xffffffff1f217836 */ /* 0x000fe20000000000 */
[----:B------:R-:W-:-:S04]  /*3fe0*/  ISETP.GT.U32.AND P0, PT, R32, 0xfd, PT ;  /* 0x000000fd2000780c */ /* 0x000fc80003f04070 */
[----:B------:R-:W-:-:S13]  /*3ff0*/  ISETP.GT.U32.OR P0, PT, R33, 0xfd, P0 ;  /* 0x000000fd2100780c */ /* 0x000fda0000704470 */
[----:B------:R-:W-:Y:S01]  /*4000*/  @!P0 MOV R29, RZ ;  /* 0x000000ff001d8202 */ /* 0x000fe20000000f00 */
[----:B------:R-:W-:Y:S06]  /*4010*/  @!P0 BRA `(.L_x_70) ;  /* 0x00000000005c8947 */ /* 0x000fec0003800000 */
[----:B------:R-:W-:Y:S02]  /*4020*/  FSETP.GTU.FTZ.AND P0, PT, |R3|, +INF , PT ;  /* 0x7f8000000300780b */ /* 0x000fe40003f1c200 */
[----:B------:R-:W-:-:S04]  /*4030*/  FSETP.GTU.FTZ.AND P2, PT, |R4|, +INF , PT ;  /* 0x7f8000000400780b */ /* 0x000fc80003f5c200 */
[----:B------:R-:W-:-:S13]  /*4040*/  PLOP3.LUT P0, PT, P0, P2, PT, 0xf8, 0x8f ;  /* 0x00000000008f781c */ /* 0x000fda0000705f70 */
[----:B------:R-:W-:Y:S05]  /*4050*/  @P0 BRA `(.L_x_71) ;  /* 0x00000004004c0947 */ /* 0x000fea0003800000 */
[----:B------:R-:W-:-:S13]  /*4060*/  LOP3.LUT P0, RZ, R4, 0x7fffffff, R3, 0xc8, !PT ;  /* 0x7fffffff04ff7812 */ /* 0x000fda000780c803 */
[----:B------:R-:W-:Y:S05]  /*4070*/  @!P0 BRA `(.L_x_72) ;  /* 0x00000004003c8947 */ /* 0x000fea0003800000 */
[C---:B------:R-:W-:Y:S02]  /*4080*/  FSETP.NEU.FTZ.AND P4, PT, |R3|.reuse, +INF , PT ;  /* 0x7f8000000300780b */ /* 0x040fe40003f9d200 */
[----:B------:R-:W-:Y:S02]  /*4090*/  FSETP.NEU.FTZ.AND P2, PT, |R4|, +INF , PT ;  /* 0x7f8000000400780b */ /* 0x000fe40003f5d200 */
[----:B------:R-:W-:-:S11]  /*40a0*/  FSETP.NEU.FTZ.AND P0, PT, |R3|, +INF , PT ;  /* 0x7f8000000300780b */ /* 0x000fd60003f1d200 */
[----:B------:R-:W-:Y:S05]  /*40b0*/  @!P2 BRA !P4, `(.L_x_72) ;  /* 0x00000004002ca947 */ /* 0x000fea0006000000 */
[----:B------:R-:W-:-:S04]  /*40c0*/  LOP3.LUT P4, RZ, R3, 0x7fffffff, RZ, 0xc0, !PT ;  /* 0x7fffffff03ff7812 */ /* 0x000fc8000788c0ff */
[----:B------:R-:W-:-:S13]  /*40d0*/  PLOP3.LUT P2, PT, P2, P4, PT, 0x2f, 0xf2 ;  /* 0x0000000000f2781c */ /* 0x000fda0001748577 */
[----:B------:R-:W-:Y:S05]  /*40e0*/  @P2 BRA `(.L_x_73) ;  /* 0x0000000400182947 */ /* 0x000fea0003800000 */
[----:B------:R-:W-:-:S04]  /*40f0*/  LOP3.LUT P2, RZ, R4, 0x7fffffff, RZ, 0xc0, !PT ;  /* 0x7fffffff04ff7812 */ /* 0x000fc8000784c0ff */
[----:B------:R-:W-:-:S13]  /*4100*/  PLOP3.LUT P0, PT, P0, P2, PT, 0x2f, 0xf2 ;  /* 0x0000000000f2781c */ /* 0x000fda0000704577 */
[----:B------:R-:W-:Y:S05]  /*4110*/  @P0 BRA `(.L_x_74) ;  /* 0x0000000400000947 */ /* 0x000fea0003800000 */
[----:B------:R-:W-:Y:S02]  /*4120*/  ISETP.GE.AND P0, PT, R33, RZ, PT ;  /* 0x000000ff2100720c */ /* 0x000fe40003f06270 */
[----:B------:R-:W-:-:S11]  /*4130*/  ISETP.GE.AND P2, PT, R32, RZ, PT ;  /* 0x000000ff2000720c */ /* 0x000fd60003f46270 */
[----:B------:R-:W-:Y:S01]  /*4140*/  @P0 MOV R29, RZ ;  /* 0x000000ff001d0202 */ /* 0x000fe20000000f00 */
[----:B------:R-:W-:Y:S01]  /*4150*/  @!P0 FFMA R3, R3, 1.84467440737095516160e+19, RZ ;  /* 0x5f80000003038823 */ /* 0x000fe200000000ff */
[----:B------:R-:W-:Y:S01]  /*4160*/  @!P0 MOV R29, 0xffffffc0 ;  /* 0xffffffc0001d8802 */ /* 0x000fe20000000f00 */
[----:B------:R-:W-:-:S04]  /*4170*/  @!P2 FFMA R4, R4, 1.84467440737095516160e+19, RZ ;  /* 0x5f8000000404a823 */ /* 0x000fc800000000ff */
[----:B------:R-:W-:-:S07]  /*4180*/  @!P2 VIADD R29, R29, 0x40 ;  /* 0x000000401d1da836 */ /* 0x000fce0000000000 */
.L_x_70:
[----:B------:R-:W-:Y:S01]  /*4190*/  LEA R35, R28, 0xc0800000, 0x17 ;  /* 0xc08000001c237811 */ /* 0x000fe200078eb8ff */
[----:B------:R-:W-:Y:S01]  /*41a0*/  BSSY.RECONVERGENT B1, `(.L_x_75) ;  /* 0x0000036000017945 */ /* 0x000fe20003800200 */
[----:B------:R-:W-:Y:S02]  /*41b0*/  IADD3 R31, PT, PT, R31, -0x7f, RZ ;  /* 0xffffff811f1f7810 */ /* 0x000fe40007ffe0ff */
[----:B------:R-:W-:-:S03]  /*41c0*/  IADD3 R35, PT, PT, -R35, R4, RZ ;  /* 0x0000000423237210 */ /* 0x000fc60007ffe1ff */
[----:B------:R-:W-:Y:S01]  /*41d0*/  IMAD R3, R31, -0x800000, R3 ;  /* 0xff8000001f037824 */ /* 0x000fe200078e0203 */
[----:B------:R-:W0:Y:S01]  /*41e0*/  MUFU.RCP R33, R35 ;  /* 0x0000002300217308 */ /* 0x000e220000001000 */
[----:B------:R-:W-:-:S04]  /*41f0*/  FADD.FTZ R4, -R35, -RZ ;  /* 0x800000ff23047221 */ /* 0x000fc80000010100 */
[----:B0-----:R-:W-:-:S04]  /*4200*/  FFMA R32, R33, R4, 1 ;  /* 0x3f80000021207423 */ /* 0x001fc80000000004 */
[----:B------:R-:W-:-:S04]  /*4210*/  FFMA R32, R33, R32, R33 ;  /* 0x0000002021207223 */ /* 0x000fc80000000021 */
[----:B------:R-:W-:-:S04]  /*4220*/  FFMA R33, R3, R32, RZ ;  /* 0x0000002003217223 */ /* 0x000fc800000000ff */
[----:B------:R-:W-:-:S04]  /*4230*/  FFMA R34, R4, R33, R3 ;  /* 0x0000002104227223 */ /* 0x000fc80000000003 */
[----:B------:R-:W-:Y:S01]  /*4240*/  FFMA R33, R32, R34, R33 ;  /* 0x0000002220217223 */ /* 0x000fe20000000021 */
[----:B------:R-:W-:-:S03]  /*4250*/  IADD3 R34, PT, PT, R31, 0x7f, -R28 ;  /* 0x0000007f1f227810 */ /* 0x000fc60007ffe81c */
[----:B------:R-:W-:Y:S01]  /*4260*/  FFMA R4, R4, R33, R3 ;  /* 0x0000002104047223 */ /* 0x000fe20000000003 */
[----:B------:R-:W-:-:S03]  /*4270*/  IADD3 R34, PT, PT, R34, R29, RZ ;  /* 0x0000001d22227210 */ /* 0x000fc60007ffe0ff */
[----:B------:R-:W-:-:S05]  /*4280*/  FFMA R3, R32, R4, R33 ;  /* 0x0000000420037223 */ /* 0x000fca0000000021 */
[----:B------:R-:W-:-:S04]  /*4290*/  SHF.R.U32.HI R28, RZ, 0x17, R3 ;  /* 0x00000017ff1c7819 */ /* 0x000fc80000011603 */
[----:B------:R-:W-:-:S05]  /*42a0*/  LOP3.LUT R29, R28, 0xff, RZ, 0xc0, !PT ;  /* 0x000000ff1c1d7812 */ /* 0x000fca00078ec0ff */
[----:B------:R-:W-:-:S05]  /*42b0*/  IMAD.IADD R28, R29, 0x1, R34 ;  /* 0x000000011d1c7824 */ /* 0x000fca00078e0222 */
[----:B------:R-:W-:-:S04]  /*42c0*/  IADD3 R29, PT, PT, R28, -0x1, RZ ;  /* 0xffffffff1c1d7810 */ /* 0x000fc80007ffe0ff */
[----:B------:R-:W-:-:S13]  /*42d0*/  ISETP.GE.U32.AND P0, PT, R29, 0xfe, PT ;  /* 0x000000fe1d00780c */ /* 0x000fda0003f06070 */
[----:B------:R-:W-:Y:S05]  /*42e0*/  @!P0 BRA `(.L_x_76) ;  /* 0x0000000000808947 */ /* 0x000fea0003800000 */
[----:B------:R-:W-:-:S13]  /*42f0*/  ISETP.GT.AND P0, PT, R28, 0xfe, PT ;  /* 0x000000fe1c00780c */ /* 0x000fda0003f04270 */
[----:B------:R-:W-:Y:S05]  /*4300*/  @P0 BRA `(.L_x_77) ;  /* 0x00000000006c0947 */ /* 0x000fea0003800000 */
[----:B------:R-:W-:-:S13]  /*4310*/  ISETP.GE.AND P0, PT, R28, 0x1, PT ;  /* 0x000000011c00780c */ /* 0x000fda0003f06270 */
[----:B------:R-:W-:Y:S05]  /*4320*/  @P0 BRA `(.L_x_78) ;  /* 0x0000000000740947 */ /* 0x000fea0003800000 */
[----:B------:R-:W-:Y:S02]  /*4330*/  ISETP.GE.AND P0, PT, R28, -0x18, PT ;  /* 0xffffffe81c00780c */ /* 0x000fe40003f06270 */
[----:B------:R-:W-:-:S11]  /*4340*/  LOP3.LUT R3, R3, 0x80000000, RZ, 0xc0, !PT ;  /* 0x8000000003037812 */ /* 0x000fd600078ec0ff */
[----:B------:R-:W-:Y:S05]  /*4350*/  @!P0 BRA `(.L_x_78) ;  /* 0x0000000000688947 */ /* 0x000fea0003800000 */
[CCC-:B------:R-:W-:Y:S01]  /*4360*/  FFMA.RZ R29, R32.reuse, R4.reuse, R33.reuse ;  /* 0x00000004201d7223 */ /* 0x1c0fe2000000c021 */
[CCC-:B------:R-:W-:Y:S01]  /*4370*/  FFMA.RP R31, R32.reuse, R4.reuse, R33.reuse ;  /* 0x00000004201f7223 */ /* 0x1c0fe20000008021 */
[----:B------:R-:W-:Y:S01]  /*4380*/  FFMA.RM R32, R32, R4, R33 ;  /* 0x0000000420207223 */ /* 0x000fe20000004021 */
[C---:B------:R-:W-:Y:S02]  /*4390*/  IADD3 R4, PT, PT, R28.reuse, 0x20, RZ ;  /* 0x000000201c047810 */ /* 0x040fe40007ffe0ff */
[----:B------:R-:W-:Y:S02]  /*43a0*/  LOP3.LUT R29, R29, 0x7fffff, RZ, 0xc0, !PT ;  /* 0x007fffff1d1d7812 */ /* 0x000fe400078ec0ff */
[C---:B------:R-:W-:Y:S02]  /*43b0*/  ISETP.NE.AND P4, PT, R28.reuse, RZ, PT ;  /* 0x000000ff1c00720c */ /* 0x040fe40003f85270 */
[----:B------:R-:W-:Y:S02]  /*43c0*/  LOP3.LUT R29, R29, 0x800000, RZ, 0xfc, !PT ;  /* 0x008000001d1d7812 */ /* 0x000fe400078efcff */
[----:B------:R-:W-:-:S02]  /*43d0*/  ISETP.NE.AND P2, PT, R28, RZ, PT ;  /* 0x000000ff1c00720c */ /* 0x000fc40003f45270 */
[----:B------:R-:W-:Y:S02]  /*43e0*/  IADD3 R28, PT, PT, -R28, RZ, RZ ;  /* 0x000000ff1c1c7210 */ /* 0x000fe40007ffe1ff */
[----:B------:R-:W-:Y:S02]  /*43f0*/  SHF.L.U32 R4, R29, R4, RZ ;  /* 0x000000041d047219 */ /* 0x000fe400000006ff */
[----:B------:R-:W-:Y:S02]  /*4400*/  FSETP.NEU.FTZ.AND P0, PT, R31, R32, PT ;  /* 0x000000201f00720b */ /* 0x000fe40003f1d000 */
[----:B------:R-:W-:Y:S02]  /*4410*/  SEL R28, R28, RZ, P4 ;  /* 0x000000ff1c1c7207 */ /* 0x000fe40002000000 */
[----:B------:R-:W-:Y:S02]  /*4420*/  ISETP.NE.AND P2, PT, R4, RZ, P2 ;  /* 0x000000ff0400720c */ /* 0x000fe40001745270 */
[----:B------:R-:W-:-:S02]  /*4430*/  SHF.R.U32.HI R29, RZ, R28, R29 ;  /* 0x0000001cff1d7219 */ /* 0x000fc4000001161d */
[----:B------:R-:W-:Y:S02]  /*4440*/  PLOP3.LUT P0, PT, P0, P2, PT, 0xf8, 0x8f ;  /* 0x00000000008f781c */ /* 0x000fe40000705f70 */
[----:B------:R-:W-:Y:S02]  /*4450*/  SHF.R.U32.HI R28, RZ, 0x1, R29 ;  /* 0x00000001ff1c7819 */ /* 0x000fe4000001161d */
[----:B------:R-:W-:-:S04]  /*4460*/  SEL R31, RZ, 0x1, !P0 ;  /* 0x00000001ff1f7807 */ /* 0x000fc80004000000 */
[----:B------:R-:W-:-:S04]  /*4470*/  LOP3.LUT R4, R31, 0x1, R28, 0xf8, !PT ;  /* 0x000000011f047812 */ /* 0x000fc800078ef81c */
[----:B------:R-:W-:-:S05]  /*4480*/  LOP3.LUT R29, R4, R29, RZ, 0xc0, !PT ;  /* 0x0000001d041d7212 */ /* 0x000fca00078ec0ff */
[----:B------:R-:W-:-:S05]  /*4490*/  IMAD.IADD R28, R28, 0x1, R29 ;  /* 0x000000011c1c7824 */ /* 0x000fca00078e021d */
[----:B------:R-:W-:Y:S01]  /*44a0*/  LOP3.LUT R3, R28, R3, RZ, 0xfc, !PT ;  /* 0x000000031c037212 */ /* 0x000fe200078efcff */
[----:B------:R-:W-:Y:S06]  /*44b0*/  BRA `(.L_x_78) ;  /* 0x0000000000107947 */ /* 0x000fec0003800000 */
.L_x_77:
[----:B------:R-:W-:-:S04]  /*44c0*/  LOP3.LUT R3, R3, 0x80000000, RZ, 0xc0, !PT ;  /* 0x8000000003037812 */ /* 0x000fc800078ec0ff */
[----:B------:R-:W-:Y:S01]  /*44d0*/  LOP3.LUT R3, R3, 0x7f800000, RZ, 0xfc, !PT ;  /* 0x7f80000003037812 */ /* 0x000fe200078efcff */
[----:B------:R-:W-:Y:S06]  /*44e0*/  BRA `(.L_x_78) ;  /* 0x0000000000047947 */ /* 0x000fec0003800000 */
.L_x_76:
[----:B------:R-:W-:-:S07]  /*44f0*/  LEA R3, R34, R3, 0x17 ;  /* 0x0000000322037211 */ /* 0x000fce00078eb8ff */
.L_x_78:
[----:B------:R-:W-:Y:S05]  /*4500*/  BSYNC.RECONVERGENT B1 ;  /* 0x0000000000017941 */ /* 0x000fea0003800200 */
.L_x_75:
[----:B------:R-:W-:Y:S05]  /*4510*/  BRA `(.L_x_79) ;  /* 0x0000000000207947 */ /* 0x000fea0003800000 */
.L_x_74:
[----:B------:R-:W-:-:S04]  /*4520*/  LOP3.LUT R3, R4, 0x80000000, R3, 0x48, !PT ;  /* 0x8000000004037812 */ /* 0x000fc800078e4803 */
[----:B------:R-:W-:Y:S01]  /*4530*/  LOP3.LUT R3, R3, 0x7f800000, RZ, 0xfc, !PT ;  /* 0x7f80000003037812 */ /* 0x000fe200078efcff */
[----:B------:R-:W-:Y:S06]  /*4540*/  BRA `(.L_x_79) ;  /* 0x0000000000147947 */ /* 0x000fec0003800000 */
.L_x_73:
[----:B------:R-:W-:Y:S01]  /*4550*/  LOP3.LUT R3, R4, 0x80000000, R3, 0x48, !PT ;  /* 0x8000000004037812 */ /* 0x000fe200078e4803 */
[----:B------:R-:W-:Y:S06]  /*4560*/  BRA `(.L_x_79) ;  /* 0x00000000000c7947 */ /* 0x000fec0003800000 */
.L_x_72:
[----:B------:R-:W0:Y:S01]  /*4570*/  MUFU.RSQ R3, -QNAN ;  /* 0xffc0000000037908 */ /* 0x000e220000001400 */
[----:B------:R-:W-:Y:S05]  /*4580*/  BRA `(.L_x_79) ;  /* 0x0000000000047947 */ /* 0x000fea0003800000 */
.L_x_71:
[----:B------:R-:W-:-:S07]  /*4590*/  FADD.FTZ R3, R3, R4 ;  /* 0x0000000403037221 */ /* 0x000fce0000010000 */
.L_x_79:
[----:B------:R-:W-:Y:S05]  /*45a0*/  BSYNC.RECONVERGENT B0 ;  /* 0x0000000000007941 */ /* 0x000fea0003800200 */
.L_x_69:
[----:B------:R-:W-:Y:S01]  /*45b0*/  HFMA2 R29, -RZ, RZ, 0, 0 ;  /* 0x00000000ff1d7431 */ /* 0x000fe200000001ff */
[----:B------:R-:W-:-:S04]  /*45c0*/  MOV R28, R6 ;  /* 0x00000006001c7202 */ /* 0x000fc80000000f00 */
[----:B0-----:R-:W-:Y:S05]  /*45d0*/  RET.REL.NODEC R28 `(uma_many_series_one_param_f32) ;  /* 0xffffffb81c887950 */ /* 0x001fea0003c3ffff */
.L_x_80:
[----:B------:R-:W-:-:S00]  /*45e0*/  BRA `(.L_x_80) ;  /* 0xfffffffc00fc7947 */ /* 0x000fc0000383ffff */
[----:B------:R-:W-:-:S00]  /*45f0*/  NOP ;  /* 0x0000000000007918 */ /* 0x000fc00000000000 */
        /* <DEDUP_REMOVED lines=8> */
.L_x_170:


//--------------------- .text.uma_batch_f32       --------------------------
	.section	.text.uma_batch_f32,"ax",@progbits
	.align	128
        .global         uma_batch_f32
        .type           uma_batch_f32,@function
        .size           uma_batch_f32,(.L_x_172 - uma_batch_f32)
        .other          uma_batch_f32,@"STO_CUDA_ENTRY STV_DEFAULT"
uma_batch_f32:
.text.uma_batch_f32:
[----:B------:R-:W-:Y:S01]  /*0000*/  LDC R1, c[0x0][0x37c] ;  /* 0x0000df00ff017b82 */ /* 0x000fe20000000800 */
[----:B------:R-:W0:Y:S01]  /*0010*/  S2R R17, SR_CTAID.X ;  /* 0x0000000000117919 */ /* 0x000e220000002500 */
[----:B------:R-:W0:Y:S02]  /*0020*/  LDCU UR4, c[0x0][0x3bc] ;  /* 0x00007780ff0477ac */ /* 0x000e240008000800 */
[----:B0-----:R-:W-:-:S13]  /*0030*/  ISETP.GE.AND P0, PT, R17, UR4, PT ;  /* 0x0000000411007c0c */ /* 0x001fda000bf06270 */
[----:B------:R-:W-:Y:S05]  /*0040*/  @P0 EXIT ;  /* 0x000000000000094d */ /* 0x000fea0003800000 */
[----:B------:R-:W0:Y:S01]  /*0050*/  LDC.64 R2, c[0x0][0x3a0] ;  /* 0x0000e800ff027b82 */ /* 0x000e220000000a00 */
[----:B------:R-:W1:Y:S07]  /*0060*/  LDCU.64 UR8, c[0x0][0x358] ;  /* 0x00006b00ff0877ac */ /* 0x000e6e0008000a00 */
[----:B------:R-:W2:Y:S01]  /*0070*/  LDC.64 R4, c[0x0][0x3a8] ;  /* 0x0000ea00ff047b82 */ /* 0x000ea20000000a00 */
[----:B------:R-:W3:Y:S01]  /*0080*/  S2R R18, SR_TID.X ;  /* 0x0000000000127919 */ /* 0x000ee20000002100 */
[----:B------:R-:W4:Y:S01]  /*0090*/  LDCU UR4, c[0x0][0x3b8] ;  /* 0x00007700ff0477ac */ /* 0x000f220008000800 */
[----:B0-----:R-:W-:-:S05]  /*00a0*/  IMAD.WIDE.U32 R2, R17, 0x4, R2 ;  /* 0x0000000411027825 */ /* 0x001fca00078e0002 */
[----:B-1----:R-:W4:Y:S01]  /*00b0*/  LDG.E.CONSTANT R25, desc[UR8][R2.64] ;  /* 0x0000000802197981 */ /* 0x002f22000c1e9900 */
[----:B--2---:R-:W-:-:S05]  /*00c0*/  IMAD.WIDE.U32 R4, R17, 0x4, R4 ;  /* 0x0000000411047825 */ /* 0x004fca00078e0004 */
[----:B------:R-:W4:Y:S01]  /*00d0*/  LDG.E.CONSTANT R22, desc[UR8][R4.64] ;  /* 0x0000000804167981 */ /* 0x000f22000c1e9900 */
[----:B------:R-:W3:Y:S02]  /*00e0*/  LDC R23, c[0x0][0x360] ;  /* 0x0000d800ff177b82 */ /* 0x000ee40000000800 */
[----:B---3--:R-:W-:-:S13]  /*00f0*/  ISETP.GE.U32.AND P0, PT, R18, R23, PT ;  /* 0x000000171200720c */ /* 0x008fda0003f06070 */
[----:B------:R-:W-:Y:S02]  /*0100*/  VOTE.ANY R21, PT, !P0 ;  /* 0x0000000000157806 */ /* 0x000fe400040e0100 */
[----:B----4-:R-:W-:-:S04]  /*0110*/  VIMNMX3 R0, R22, UR4, R25, PT ;  /* 0x0000000416007c0f */ /* 0x010fc8000b800119 */
[----:B------:R-:W-:-:S13]  /*0120*/  ISETP.GE.AND P1, PT, R0, 0x1, PT ;  /* 0x000000010000780c */ /* 0x000fda0003f26270 */
[----:B------:R-:W-:Y:S05]  /*0130*/  @!P1 EXIT ;  /* 0x000000000000994d */ /* 0x000fea0003800000 */
[----:B------:R-:W0:Y:S08]  /*0140*/  LDC.64 R2, c[0x0][0x398] ;  /* 0x0000e600ff027b82 */ /* 0x000e300000000a00 */
[----:B------:R-:W1:Y:S01]  /*0150*/  LDC.64 R4, c[0x0][0x3b0] ;  /* 0x0000ec00ff047b82 */ /* 0x000e620000000a00 */
[----:B0-----:R-:W-:-:S05]  /*0160*/  IMAD.WIDE.U32 R2, R17, 0x4, R2 ;  /* 0x0000000411027825 */ /* 0x001fca00078e0002 */
[----:B------:R0:W5:Y:S01]  /*0170*/  LDG.E.CONSTANT R20, desc[UR8][R2.64] ;  /* 0x0000000802147981 */ /* 0x000162000c1e9900 */
[----:B-1----:R-:W-:-:S05]  /*0180*/  IMAD.WIDE.U32 R4, R17, 0x4, R4 ;  /* 0x0000000411047825 */ /* 0x002fca00078e0004 */
[----:B------:R0:W5:Y:S01]  /*0190*/  LDG.E.CONSTANT R19, desc[UR8][R4.64] ;  /* 0x0000000804137981 */ /* 0x000162000c1e9900 */
[----:B------:R-:W-:Y:S01]  /*01a0*/  ISETP.GE.U32.AND P0, PT, R18, UR4, PT ;  /* 0x0000000412007c0c */ /* 0x000fe2000bf06070 */
[----:B------:R-:W-:Y:S01]  /*01b0*/  BSSY.RECONVERGENT B0, `(.L_x_81) ;  /* 0x000004d000007945 */ /* 0x000fe20003800200 */
[----:B------:R-:W-:-:S11]  /*01c0*/  IMAD R17, R17, UR4, RZ ;  /* 0x0000000411117c24 */ /* 0x000fd6000f8e02ff */
[----:B0-----:R-:W-:Y:S05]  /*01d0*/  @P0 BRA `(.L_x_82) ;  /* 0x0000000400280947 */ /* 0x001fea0003800000 */
[----:B------:R-:W0:Y:S01]  /*01e0*/  I2F.U32.RP R4, R23 ;  /* 0x0000001700047306 */ /* 0x000e220000209000 */
[----:B------:R-:W-:Y:S01]  /*01f0*/  IADD3 R0, PT, PT, R18, R23, RZ ;  /* 0x0000001712007210 */ /* 0x000fe20007ffe0ff */
[----:B------:R-:W-:Y:S01]  /*0200*/  BSSY.RECONVERGENT B1, `(.L_x_83) ;  /* 0x000002e000017945 */ /* 0x000fe20003800200 */
[----:B------:R-:W-:Y:S02]  /*0210*/  ISETP.NE.U32.AND P2, PT, R23, RZ, PT ;  /* 0x000000ff1700720c */ /* 0x000fe40003f45070 */
[C---:B------:R-:W-:Y:S02]  /*0220*/  ISETP.GE.U32.AND P0, PT, R0.reuse, UR4, PT ;  /* 0x0000000400007c0c */ /* 0x040fe4000bf06070 */
[----:B------:R-:W-:Y:S01]  /*0230*/  VIMNMX.U32 R5, PT, PT, R0, UR4, !PT ;  /* 0x0000000400057c48 */ /* 0x000fe2000ffe0000 */
[----:B0-----:R-:W0:Y:S02]  /*0240*/  MUFU.RCP R4, R4 ;  /* 0x0000000400047308 */ /* 0x001e240000001000 */
[----:B0-----:R-:W-:-:S06]  /*0250*/  VIADD R2, R4, 0xffffffe ;  /* 0x0ffffffe04027836 */ /* 0x001fcc0000000000 */
[----:B------:R0:W1:Y:S02]  /*0260*/  F2I.FTZ.U32.TRUNC.NTZ R3, R2 ;  /* 0x0000000200037305 */ /* 0x000064000021f000 */
[----:B0-----:R-:W-:Y:S02]  /*0270*/  IMAD.MOV.U32 R2, RZ, RZ, RZ ;  /* 0x000000ffff027224 */ /* 0x001fe400078e00ff */
[----:B-1----:R-:W-:-:S04]  /*0280*/  IMAD.MOV R6, RZ, RZ, -R3 ;  /* 0x000000ffff067224 */ /* 0x002fc800078e0a03 */
[----:B------:R-:W-:Y:S01]  /*0290*/  IMAD R7, R6, R23, RZ ;  /* 0x0000001706077224 */ /* 0x000fe200078e02ff */
[----:B------:R-:W-:-:S03]  /*02a0*/  SEL R6, RZ, 0x1, P0 ;  /* 0x00000001ff067807 */ /* 0x000fc60000000000 */
[----:B------:R-:W-:Y:S01]  /*02b0*/  IMAD.HI.U32 R3, R3, R7, R2 ;  /* 0x0000000703037227 */ /* 0x000fe200078e0002 */
[----:B------:R-:W-:Y:S02]  /*02c0*/  IADD3 R0, PT, PT, R5, -R0, -R6 ;  /* 0x8000000005007210 */ /* 0x000fe40007ffe806 */
[----:B------:R-:W0:Y:S03]  /*02d0*/  LDC.64 R4, c[0x0][0x3d0] ;  /* 0x0000f400ff047b82 */ /* 0x000e260000000a00 */
[----:B------:R-:W-:-:S04]  /*02e0*/  IMAD.HI.U32 R7, R3, R0, RZ ;  /* 0x0000000003077227 */ /* 0x000fc800078e00ff */
[----:B------:R-:W-:-:S04]  /*02f0*/  IMAD.MOV R2, RZ, RZ, -R7 ;  /* 0x000000ffff027224 */ /* 0x000fc800078e0a07 */
[----:B------:R-:W-:Y:S02]  /*0300*/  IMAD R0, R23, R2, R0 ;  /* 0x0000000217007224 */ /* 0x000fe400078e0200 */
[----:B------:R-:W1:Y:S03]  /*0310*/  LDC.64 R2, c[0x0][0x3c8] ;  /* 0x0000f200ff027b82 */ /* 0x000e660000000a00 */
[----:B------:R-:W-:-:S13]  /*0320*/  ISETP.GE.U32.AND P0, PT, R0, R23, PT ;  /* 0x000000170000720c */ /* 0x000fda0003f06070 */
[----:B------:R-:W-:Y:S01]  /*0330*/  @P0 IADD3 R0, PT, PT, R0, -R23, RZ ;  /* 0x8000001700000210 */ /* 0x000fe20007ffe0ff */
[----:B------:R-:W-:-:S03]  /*0340*/  @P0 VIADD R7, R7, 0x1 ;  /* 0x0000000107070836 */ /* 0x000fc60000000000 */
[----:B------:R-:W-:-:S13]  /*0350*/  ISETP.GE.U32.AND P1, PT, R0, R23, PT ;  /* 0x000000170000720c */ /* 0x000fda0003f26070 */
[----:B------:R-:W-:Y:S01]  /*0360*/  @P1 VIADD R7, R7, 0x1 ;  /* 0x0000000107071836 */ /* 0x000fe20000000000 */
[----:B------:R-:W-:-:S04]  /*0370*/  @!P2 LOP3.LUT R7, RZ, R23, RZ, 0x33, !PT ;  /* 0x00000017ff07a212 */ /* 0x000fc800078e33ff */
[----:B------:R-:W-:-:S04]  /*0380*/  IADD3 R6, PT, PT, R6, R7, RZ ;  /* 0x0000000706067210 */ /* 0x000fc80007ffe0ff */
[C---:B------:R-:W-:Y:S02]  /*0390*/  LOP3.LUT R0, R6.reuse, 0x3, RZ, 0xc0, !PT ;  /* 0x0000000306007812 */ /* 0x040fe400078ec0ff */
[----:B------:R-:W-:Y:S02]  /*03a0*/  ISETP.GE.U32.AND P1, PT, R6, 0x3, PT ;  /* 0x000000030600780c */ /* 0x000fe40003f26070 */
[----:B------:R-:W-:Y:S01]  /*03b0*/  ISETP.NE.AND P0, PT, R0, 0x3, PT ;  /* 0x000000030000780c */ /* 0x000fe20003f05270 */
[----:B------:R-:W-:-:S12]  /*03c0*/  IMAD.MOV.U32 R0, RZ, RZ, R18 ;  /* 0x000000ffff007224 */ /* 0x000fd800078e0012 */
[----:B01----:R-:W-:Y:S05]  /*03d0*/  @!P0 BRA `(.L_x_84) ;  /* 0x0000000000408947 */ /* 0x003fea0003800000 */
[----:B------:R-:W0:Y:S01]  /*03e0*/  LDC.64 R10, c[0x0][0x3c8] ;  /* 0x0000f200ff0a7b82 */ /* 0x000e220000000a00 */
[----:B------:R-:W-:Y:S02]  /*03f0*/  VIADD R6, R6, 0x1 ;  /* 0x0000000106067836 */ /* 0x000fe40000000000 */
[----:B------:R-:W-:Y:S02]  /*0400*/  HFMA2 R14, -RZ, RZ, 0, 0 ;  /* 0x00000000ff0e7431 */ /* 0x000fe400000001ff */
[----:B------:R-:W-:Y:S02]  /*0410*/  IMAD.MOV.U32 R0, RZ, RZ, R18 ;  /* 0x000000ffff007224 */ /* 0x000fe400078e0012 */
[----:B------:R-:W-:Y:S01]  /*0420*/  IMAD.MOV.U32 R15, RZ, RZ, 0x7fc00000 ;  /* 0x7fc00000ff0f7424 */ /* 0x000fe200078e00ff */
[----:B------:R-:W-:Y:S01]  /*0430*/  LOP3.LUT R27, R6, 0x3, RZ, 0xc0, !PT ;  /* 0x00000003061b7812 */ /* 0x000fe200078ec0ff */
[----:B------:R-:W1:Y:S06]  /*0440*/  LDC.64 R12, c[0x0][0x3d0] ;  /* 0x0000f400ff0c7b82 */ /* 0x000e6c0000000a00 */
.L_x_85:
[----:B--2---:R-:W-:Y:S01]  /*0450*/  IADD3 R9, PT, PT, R17, R0, RZ ;  /* 0x0000000011097210 */ /* 0x004fe20007ffe0ff */
[----:B------:R-:W-:Y:S02]  /*0460*/  VIADD R14, R14, 0x1 ;  /* 0x000000010e0e7836 */ /* 0x000fe40000000000 */
[----:B------:R-:W-:Y:S02]  /*0470*/  IMAD.IADD R0, R23, 0x1, R0 ;  /* 0x0000000117007824 */ /* 0x000fe400078e0200 */
[----:B0-----:R-:W-:Y:S01]  /*0480*/  IMAD.WIDE.U32 R6, R9, 0x4, R10 ;  /* 0x0000000409067825 */ /* 0x001fe200078e000a */
[----:B------:R-:W-:-:S03]  /*0490*/  ISETP.NE.AND P0, PT, R14, R27, PT ;  /* 0x0000001b0e00720c */ /* 0x000fc60003f05270 */
[----:B-1----:R-:W-:Y:S01]  /*04a0*/  IMAD.WIDE.U32 R8, R9, 0x4, R12 ;  /* 0x0000000409087825 */ /* 0x002fe200078e000c */
[----:B------:R2:W-:Y:S04]  /*04b0*/  STG.E desc[UR8][R6.64], R15 ;  /* 0x0000000f06007986 */ /* 0x0005e8000c101908 */
[----:B------:R2:W-:Y:S05]  /*04c0*/  STG.E desc[UR8][R8.64], R15 ;  /* 0x0000000f08007986 */ /* 0x0005ea000c101908 */
[----:B------:R-:W-:Y:S05]  /*04d0*/  @P0 BRA `(.L_x_85) ;  /* 0xfffffffc00dc0947 */ /* 0x000fea000383ffff */
.L_x_84:
[----:B------:R-:W-:Y:S05]  /*04e0*/  BSYNC.RECONVERGENT B1 ;  /* 0x0000000000017941 */ /* 0x000fea0003800200 */
.L_x_83:
[----:B------:R-:W-:Y:S05]  /*04f0*/  @!P1 BRA `(.L_x_82) ;  /* 0x0000000000609947 */ /* 0x000fea0003800000 */
.L_x_86:
[----:B0-----:R-:W-:Y:S01]  /*0500*/  IADD3 R31, PT, PT, R17, R0, RZ ;  /* 0x00000000111f7210 */ /* 0x001fe20007ffe0ff */
[----:B------:R-:W-:Y:S02]  /*0510*/  IMAD.MOV.U32 R33, RZ, RZ, 0x7fc00000 ;  /* 0x7fc00000ff217424 */ /* 0x000fe400078e00ff */
[----:B------:R-:W-:Y:S02]  /*0520*/  IMAD R0, R23, 0x4, R0 ;  /* 0x0000000417007824 */ /* 0x000fe400078e0200 */
[C---:B--2---:R-:W-:Y:S02]  /*0530*/  IMAD.IADD R9, R31.reuse, 0x1, R23 ;  /* 0x000000011f097824 */ /* 0x044fe400078e0217 */
[----:B------:R-:W-:Y:S01]  /*0540*/  IMAD.WIDE.U32 R28, R31, 0x4, R2 ;  /* 0x000000041f1c7825 */ /* 0x000fe200078e0002 */
[----:B------:R-:W-:Y:S02]  /*0550*/  ISETP.GE.AND P0, PT, R0, UR4, PT ;  /* 0x0000000400007c0c */ /* 0x000fe4000bf06270 */
[----:B------:R-:W-:Y:S01]  /*0560*/  IADD3 R13, PT, PT, R9, R23, RZ ;  /* 0x00000017090d7210 */ /* 0x000fe20007ffe0ff */
[----:B------:R-:W-:Y:S01]  /*0570*/  IMAD.WIDE.U32 R30, R31, 0x4, R4 ;  /* 0x000000041f1e7825 */ /* 0x000fe200078e0004 */
[----:B------:R0:W-:Y:S03]  /*0580*/  STG.E desc[UR8][R28.64], R33 ;  /* 0x000000211c007986 */ /* 0x0001e6000c101908 */
[----:B------:R-:W-:Y:S01]  /*0590*/  IMAD.WIDE.U32 R6, R9, 0x4, R2 ;  /* 0x0000000409067825 */ /* 0x000fe200078e0002 */
[----:B------:R0:W-:Y:S03]  /*05a0*/  STG.E desc[UR8][R30.64], R33 ;  /* 0x000000211e007986 */ /* 0x0001e6000c101908 */
[----:B------:R-:W-:Y:S01]  /*05b0*/  IMAD.IADD R27, R13, 0x1, R23 ;  /* 0x000000010d1b7824 */ /* 0x000fe200078e0217 */
[----:B------:R0:W-:Y:S01]  /*05c0*/  STG.E desc[UR8][R6.64], R33 ;  /* 0x0000002106007986 */ /* 0x0001e2000c101908 */
[----:B------:R-:W-:-:S04]  /*05d0*/  IMAD.WIDE.U32 R8, R9, 0x4, R4 ;  /* 0x0000000409087825 */ /* 0x000fc800078e0004 */
[C---:B------:R-:W-:Y:S01]  /*05e0*/  IMAD.WIDE.U32 R10, R13.reuse, 0x4, R2 ;  /* 0x000000040d0a7825 */ /* 0x040fe200078e0002 */
[----:B------:R0:W-:Y:S03]  /*05f0*/  STG.E desc[UR8][R8.64], R33 ;  /* 0x0000002108007986 */ /* 0x0001e6000c101908 */
[----:B------:R-:W-:Y:S01]  /*0600*/  IMAD.WIDE.U32 R12, R13, 0x4, R4 ;  /* 0x000000040d0c7825 */ /* 0x000fe200078e0004 */
[----:B------:R0:W-:Y:S03]  /*0610*/  STG.E desc[UR8][R10.64], R33 ;  /* 0x000000210a007986 */ /* 0x0001e6000c101908 */
[C---:B------:R-:W-:Y:S01]  /*0620*/  IMAD.WIDE.U32 R14, R27.reuse, 0x4, R2 ;  /* 0x000000041b0e7825 */ /* 0x040fe200078e0002 */
[----:B------:R0:W-:Y:S03]  /*0630*/  STG.E desc[UR8][R12.64], R33 ;  /* 0x000000210c007986 */ /* 0x0001e6000c101908 */
[----:B------:R-:W-:Y:S01]  /*0640*/  IMAD.WIDE.U32 R26, R27, 0x4, R4 ;  /* 0x000000041b1a7825 */ /* 0x000fe200078e0004 */
[----:B------:R0:W-:Y:S04]  /*0650*/  STG.E desc[UR8][R14.64], R33 ;  /* 0x000000210e007986 */ /* 0x0001e8000c101908 */
[----:B------:R0:W-:Y:S01]  /*0660*/  STG.E desc[UR8][R26.64], R33 ;  /* 0x000000211a007986 */ /* 0x0001e2000c101908 */
[----:B------:R-:W-:Y:S05]  /*0670*/  @!P0 BRA `(.L_x_86) ;  /* 0xfffffffc00a08947 */ /* 0x000fea000383ffff */
.L_x_82:
[----:B------:R-:W-:Y:S05]  /*0680*/  BSYNC.RECONVERGENT B0 ;  /* 0x0000000000007941 */ /* 0x000fea0003800200 */
.L_x_81:
[----:B------:R-:W1:Y:S02]  /*0690*/  LDC R3, c[0x0][0x3c0] ;  /* 0x0000f000ff037b82 */ /* 0x000e640000000800 */
[----:B-1----:R-:W-:-:S13]  /*06a0*/  ISETP.GE.AND P0, PT, R3, UR4, PT ;  /* 0x0000000403007c0c */ /* 0x002fda000bf06270 */
[----:B------:R-:W-:Y:S05]  /*06b0*/  @P0 EXIT ;  /* 0x000000000000094d */ /* 0x000fea0003800000 */
[----:B------:R-:W1:Y:S01]  /*06c0*/  LDC.64 R4, c[0x0][0x388] ;  /* 0x0000e200ff047b82 */ /* 0x000e620000000a00 */
[----:B------:R-:W3:Y:S01]  /*06d0*/  LDCU UR4, c[0x0][0x390] ;  /* 0x00007200ff0477ac */ /* 0x000ee20008000800 */
[----:B------:R-:W-:Y:S01]  /*06e0*/  IADD3 R16, PT, PT, R22, R3, RZ ;  /* 0x0000000316107210 */ /* 0x000fe20007ffe0ff */
[----:B------:R-:W-:Y:S01]  /*06f0*/  HFMA2 R2, -RZ, RZ, 0, 0 ;  /* 0x00000000ff027431 */ /* 0x000fe200000001ff */
[----:B0-2---:R-:W-:Y:S01]  /*0700*/  I2FP.F32.U32 R15, R22 ;  /* 0x00000016000f7245 */ /* 0x005fe20000201000 */
[----:B------:R-:W0:Y:S01]  /*0710*/  LDCU UR5, c[0x0][0x3c0] ;  /* 0x00007800ff0577ac */ /* 0x000e220008000800 */
[----:B------:R-:W-:Y:S01]  /*0720*/  I2FP.F32.U32 R13, R25 ;  /* 0x00000019000d7245 */ /* 0x000fe20000201000 */
[----:B------:R-:W-:Y:S01]  /*0730*/  VIADD R14, R18, 0x1 ;  /* 0x00000001120e7836 */ /* 0x000fe20000000000 */
[----:B------:R-:W-:Y:S01]  /*0740*/  I2FP.F32.U32 R12, R23 ;  /* 0x00000017000c7245 */ /* 0x000fe20000201000 */
[----:B------:R-:W-:Y:S01]  /*0750*/  IMAD.MOV.U32 R9, RZ, RZ, RZ ;  /* 0x000000ffff097224 */ /* 0x000fe200078e00ff */
[----:B------:R-:W-:Y:S01]  /*0760*/  I2FP.F32.U32 R11, R18 ;  /* 0x00000012000b7245 */ /* 0x000fe20000201000 */
[----:B------:R-:W-:Y:S01]  /*0770*/  IMAD.MOV.U32 R0, RZ, RZ, RZ ;  /* 0x000000ffff007224 */ /* 0x000fe200078e00ff */
[----:B------:R-:W-:Y:S01]  /*0780*/  MOV R8, R15 ;  /* 0x0000000f00087202 */ /* 0x000fe20000000f00 */
[----:B------:R-:W-:Y:S01]  /*0790*/  VIADD R10, R16, 0xffffffff ;  /* 0xffffffff100a7836 */ /* 0x000fe20000000000 */
[----:B---3--:R-:W-:Y:S01]  /*07a0*/  ISETP.NE.AND P1, PT, RZ, UR4, PT ;  /* 0x00000004ff007c0c */ /* 0x008fe2000bf25270 */
[----:B0-----:R-:W-:Y:S01]  /*07b0*/  IMAD.U32 R7, RZ, RZ, UR5 ;  /* 0x00000005ff077e24 */ /* 0x001fe2000f8e00ff */
[----:B-1----:R-:W-:-:S04]  /*07c0*/  ISETP.EQ.U32.AND P0, PT, R4, RZ, PT ;  /* 0x000000ff0400720c */ /* 0x002fc80003f02070 */
[----:B------:R-:W-:Y:S01]  /*07d0*/  ISETP.EQ.OR.EX P1, PT, R5, RZ, !P1, P0 ;  /* 0x000000ff0500720c */ /* 0x000fe20004f22700 */
[----:B------:R-:W-:-:S12]  /*07e0*/  NOP ;  /* 0x0000000000007918 */ /* 0x000fd80000000000 */
.L_x_133:
[----:B------:R-:W-:Y:S01]  /*07f0*/  ISETP.NE.AND P0, PT, R18, RZ, PT ;  /* 0x000000ff1200720c */ /* 0x000fe20003f05270 */
[----:B------:R-:W-:Y:S01]  /*0800*/  BSSY.RECONVERGENT B2, `(.L_x_87) ;  /* 0x0000065000027945 */ /* 0x000fe20003800200 */
[----:B------:R-:W-:Y:S01]  /*0810*/  IMAD.MOV.U32 R30, RZ, RZ, RZ ;  /* 0x000000ffff1e7224 */ /* 0x000fe200078e00ff */
[----:B------:R-:W-:Y:S01]  /*0820*/  MOV R28, RZ ;  /* 0x000000ff001c7202 */ /* 0x000fe20000000f00 */
[----:B------:R-:W-:Y:S01]  /*0830*/  IMAD.MOV.U32 R26, RZ, RZ, RZ ;  /* 0x000000ffff1a7224 */ /* 0x000fe200078e00ff */
[----:B0-----:R-:W-:-:S08]  /*0840*/  MOV R4, RZ ;  /* 0x000000ff00047202 */ /* 0x001fd00000000f00 */
[----:B--2---:R-:W-:Y:S05]  /*0850*/  @P0 BRA `(.L_x_88) ;  /* 0x00000004007c0947 */ /* 0x004fea0003800000 */
[----:B------:R-:W0:Y:S01]  /*0860*/  LDC.64 R4, c[0x0][0x380] ;  /* 0x0000e000ff047b82 */ /* 0x000e220000000a00 */
[----:B------:R-:W-:-:S13]  /*0870*/  ISETP.GE.AND P3, PT, R7, R16, PT ;  /* 0x000000100700720c */ /* 0x000fda0003f66270 */
[C---:B------:R-:W-:Y:S02]  /*0880*/  @P3 IMAD.IADD R3, R7.reuse, 0x1, -R22 ;  /* 0x0000000107033824 */ /* 0x040fe400078e0a16 */
[----:B0-----:R-:W-:-:S06]  /*0890*/  IMAD.WIDE R26, R7, 0x4, R4 ;  /* 0x00000004071a7825 */ /* 0x001fcc00078e0204 */
[----:B------:R-:W2:Y:S01]  /*08a0*/  LDG.E.CONSTANT R27, desc[UR8][R26.64] ;  /* 0x000000081a1b7981 */ /* 0x000ea2000c1e9900 */
[----:B------:R-:W-:-:S06]  /*08b0*/  @P3 IMAD.WIDE R4, R3, 0x4, R4 ;  /* 0x0000000403043825 */ /* 0x000fcc00078e0204 */
[----:B------:R-:W3:Y:S01]  /*08c0*/  @P3 LDG.E.CONSTANT R5, desc[UR8][R4.64] ;  /* 0x0000000804053981 */ /* 0x000ee2000c1e9900 */
[----:B------:R-:W-:Y:S01]  /*08d0*/  IADD3 R3, PT, PT, R9, 0x1, RZ ;  /* 0x0000000109037810 */ /* 0x000fe20007ffe0ff */
[----:B------:R-:W-:Y:S01]  /*08e0*/  BSSY.RECONVERGENT B3, `(.L_x_89) ;  /* 0x0000052000037945 */ /* 0x000fe20003800200 */
[----:B------:R-:W-:Y:S02]  /*08f0*/  HFMA2 R30, -RZ, RZ, 0, 0 ;  /* 0x00000000ff1e7431 */ /* 0x000fe400000001ff */
[----:B------:R-:W-:Y:S01]  /*0900*/  IMAD.MOV.U32 R28, RZ, RZ, RZ ;  /* 0x000000ffff1c7224 */ /* 0x000fe200078e00ff */
[----:B--2---:R-:W-:Y:S02]  /*0910*/  FSETP.NAN.AND P4, PT, |R27|, |R27|, PT ;  /* 0x4000001b1b00720b */ /* 0x004fe40003f88200 */
[CC--:B---3--:R-:W-:Y:S02]  /*0920*/  FSETP.NAN.AND P0, PT, |R5|.reuse, |R5|.reuse, P3 ;  /* 0x400000050500720b */ /* 0x0c8fe40001f08200 */
[----:B------:R-:W-:-:S09]  /*0930*/  FSETP.NAN.OR P2, PT, |R5|, |R5|, !P3 ;  /* 0x400000050500720b */ /* 0x000fd20005f48600 */
[----:B------:R-:W-:Y:S02]  /*0940*/  @P4 IMAD.MOV R3, RZ, RZ, R9 ;  /* 0x000000ffff034224 */ /* 0x000fe400078e0209 */
[----:B------:R-:W-:Y:S01]  /*0950*/  @!P4 FFMA R0, R27, R27, R0 ;  /* 0x0000001b1b00c223 */ /* 0x000fe20000000000 */
[----:B------:R-:W-:Y:S02]  /*0960*/  @!P4 FADD R2, R2, R27 ;  /* 0x0000001b0202c221 */ /* 0x000fe40000000000 */
[----:B------:R-:W-:Y:S01]  /*0970*/  MOV R9, R3 ;  /* 0x0000000300097202 */ /* 0x000fe20000000f00 */
[----:B------:R-:W-:-:S04]  /*0980*/  @!P2 FFMA R0, -R5, R5, R0 ;  /* 0x000000050500a223 */ /* 0x000fc80000000100 */
[C---:B------:R-:W-:Y:S01]  /*0990*/  @P3 VIADD R3, R9.reuse, 0xffffffff ;  /* 0xffffffff09033836 */ /* 0x040fe20000000000 */
[----:B------:R-:W-:Y:S01]  /*09a0*/  @P0 IADD3 R3, PT, PT, R9, RZ, RZ ;  /* 0x000000ff09030210 */ /* 0x000fe20007ffe0ff */
[----:B------:R-:W-:-:S04]  /*09b0*/  @!P2 FADD R2, R2, -R5 ;  /* 0x800000050202a221 */ /* 0x000fc80000000000 */
[----:B------:R-:W-:-:S05]  /*09c0*/  @P3 IMAD.MOV.U32 R9, RZ, RZ, R3 ;  /* 0x000000ffff093224 */ /* 0x000fca00078e0003 */
[----:B------:R-:W-:-:S04]  /*09d0*/  ISETP.NE.AND P0, PT, R9, R22, PT ;  /* 0x000000160900720c */ /* 0x000fc80003f05270 */
[----:B------:R-:W-:-:S04]  /*09e0*/  ISETP.LT.OR P0, PT, R7, R10, P0 ;  /* 0x0000000a0700720c */ /* 0x000fc80000701670 */
[----:B------:R-:W-:-:S13]  /*09f0*/  FSETP.EQU.OR P0, PT, |R27|, +INF , P0 ;  /* 0x7f8000001b00780b */ /* 0x000fda000070a600 */
[----:B------:R-:W-:Y:S05]  /*0a00*/  @P0 BRA `(.L_x_90) ;  /* 0x0000000000fc0947 */ /* 0x000fea0003800000 */
        /* <DEDUP_REMOVED lines=12> */
[----:B-----5:R-:W-:Y:S05]  /*0ad0*/  CALL.REL.NOINC `($__internal_3_$__cuda_sm3x_div_rn_noftz_f32_slowpath) ;  /* 0x0000004000b07944 */ /* 0x020fea0003c00000 */
[----:B------:R-:W-:-:S07]  /*0ae0*/  MOV R26, R3 ;  /* 0x00000003001a7202 */ /* 0x000fce0000000f00 */
.L_x_92:
[----:B------:R-:W-:Y:S05]  /*0af0*/  BSYNC.RECONVERGENT B4 ;  /* 0x0000000000047941 */ /* 0x000fea0003800200 */
.L_x_91:
        /* <DEDUP_REMOVED lines=9> */
[----:B------:R-:W-:Y:S01]  /*0b90*/  IMAD.MOV.U32 R3, RZ, RZ, R0 ;  /* 0x000000ffff037224 */ /* 0x000fe200078e0000 */
[----:B------:R-:W-:Y:S02]  /*0ba0*/  MOV R4, R15 ;  /* 0x0000000f00047202 */ /* 0x000fe40000000f00 */
[----:B------:R-:W-:-:S07]  /*0bb0*/  MOV R24, 0xbd0 ;  /* 0x00000bd000187802 */ /* 0x000fce0000000f00 */
[----:B-----5:R-:W-:Y:S05]  /*0bc0*/  CALL.REL.NOINC `($__internal_3_$__cuda_sm3x_div_rn_noftz_f32_slowpath) ;  /* 0x0000004000747944 */ /* 0x020fea0003c00000 */
.L_x_94:
[----:B------:R-:W-:Y:S05]  /*0bd0*/  BSYNC.RECONVERGENT B4 ;  /* 0x0000000000047941 */ /* 0x000fea0003800200 */
.L_x_93:
[C---:B------:R-:W-:Y:S01]  /*0be0*/  FFMA R3, -R26.reuse, R26, R3 ;  /* 0x0000001a1a037223 */ /* 0x040fe20000000103 */
[----:B------:R-:W-:-:S04]  /*0bf0*/  FSETP.NE.AND P0, PT, |R26|, +INF , PT ;  /* 0x7f8000001a00780b */ /* 0x000fc80003f05200 */
[----:B------:R-:W-:-:S04]  /*0c00*/  FMNMX R4, RZ, R3, !PT ;  /* 0x00000003ff047209 */ /* 0x000fc80007800000 */
[----:B------:R-:W-:-:S13]  /*0c10*/  FSETP.EQU.OR P0, PT, |R4|, +INF , !P0 ;  /* 0x7f8000000400780b */ /* 0x000fda000470a600 */
[----:B------:R-:W-:Y:S05]  /*0c20*/  @P0 BRA `(.L_x_90) ;  /* 0x0000000000740947 */ /* 0x000fea0003800000 */
[----:B------:R-:W-:Y:S01]  /*0c30*/  FADD R26, R27, -R26 ;  /* 0x8000001a1b1a7221 */ /* 0x000fe20000000000 */
[----:B------:R-:W-:Y:S01]  /*0c40*/  FMUL R3, R4, 3.0625 ;  /* 0x4044000004037820 */ /* 0x000fe20000400000 */
[----:B------:R-:W-:Y:S01]  /*0c50*/  FADD R5, R8, 1 ;  /* 0x3f80000008057421 */ /* 0x000fe20000000000 */
[----:B------:R-:W-:Y:S02]  /*0c60*/  VIADD R29, R7, 0x1 ;  /* 0x00000001071d7836 */ /* 0x000fe40000000000 */
[----:B------:R-:W-:-:S05]  /*0c70*/  FMUL R26, R26, R26 ;  /* 0x0000001a1a1a7220 */ /* 0x000fca0000400000 */
[----:B------:R-:W-:Y:S01]  /*0c80*/  FSETP.GT.AND P0, PT, R26, R3, PT ;  /* 0x000000031a00720b */ /* 0x000fe20003f04000 */
[----:B------:R-:W-:-:S12]  /*0c90*/  FMUL R3, R4, 0.0625 ;  /* 0x3d80000004037820 */ /* 0x000fd80000400000 */
[----:B------:R-:W-:Y:S01]  /*0ca0*/  @P0 FADD R8, R8, -1 ;  /* 0xbf80000008080421 */ /* 0x000fe20000000000 */
[----:B------:R-:W-:-:S04]  /*0cb0*/  FSETP.GTU.AND P0, PT, R26, R3, PT ;  /* 0x000000031a00720b */ /* 0x000fc80003f0c000 */
[----:B------:R-:W-:-:S04]  /*0cc0*/  FSEL R4, R5, R8, !P0 ;  /* 0x0000000805047208 */ /* 0x000fc80004000000 */
[----:B------:R-:W-:-:S04]  /*0cd0*/  FMNMX R4, R13, R4, !PT ;  /* 0x000000040d047209 */ /* 0x000fc80007800000 */
[----:B------:R-:W-:-:S05]  /*0ce0*/  FMNMX R8, R15, R4, PT ;  /* 0x000000040f087209 */ /* 0x000fca0003800000 */
[----:B------:R-:W-:-:S04]  /*0cf0*/  FADD R3, R8, 0.5 ;  /* 0x3f00000008037421 */ /* 0x000fc80000000000 */
[----:B------:R-:W0:Y:S02]  /*0d00*/  F2I.FLOOR.NTZ R4, R3 ;  /* 0x0000000300047305 */ /* 0x000e240000207100 */
[----:B0-----:R-:W-:-:S04]  /*0d10*/  VIMNMX R5, PT, PT, R25, R4, !PT ;  /* 0x0000000419057248 */ /* 0x001fc80007fe0100 */
[----:B------:R-:W-:-:S04]  /*0d20*/  VIMNMX R5, PT, PT, R22, R5, PT ;  /* 0x0000000516057248 */ /* 0x000fc80003fe0100 */
[----:B------:R-:W-:-:S04]  /*0d30*/  VIMNMX R28, PT, PT, R5, 0x1, !PT ;  /* 0x00000001051c7848 */ /* 0x000fc80007fe0100 */
[CC--:B------:R-:W-:Y:S02]  /*0d40*/  ISETP.LT.OR P2, PT, R29.reuse, R28.reuse, P1 ;  /* 0x0000001c1d00720c */ /* 0x0c0fe40000f41670 */
[----:B------:R-:W-:-:S04]  /*0d50*/  ISETP.GE.AND P0, PT, R29, R28, PT ;  /* 0x0000001c1d00720c */ /* 0x000fc80003f06270 */
[----:B------:R-:W-:-:S07]  /*0d60*/  SEL R30, RZ, 0x1, !P0 ;  /* 0x00000001ff1e7807 */ /* 0x000fce0004000000 */
[----:B------:R-:W-:Y:S05]  /*0d70*/  @P2 BRA `(.L_x_90) ;  /* 0x0000000000202947 */ /* 0x000fea0003800000 */
[----:B------:R-:W0:Y:S02]  /*0d80*/  LDC.64 R4, c[0x0][0x388] ;  /* 0x0000e200ff047b82 */ /* 0x000e240000000a00 */
[----:B0-----:R-:W-:-:S06]  /*0d90*/  IMAD.WIDE R4, R7, 0x4, R4 ;  /* 0x0000000407047825 */ /* 0x001fcc00078e0204 */
[----:B------:R-:W2:Y:S01]  /*0da0*/  LDG.E.CONSTANT R4, desc[UR8][R4.64] ;  /* 0x0000000804047981 */ /* 0x000ea2000c1e9900 */
[----:B------:R-:W-:Y:S01]  /*0db0*/  HFMA2 R30, -RZ, RZ, 0, 5.9604644775390625e-08 ;  /* 0x00000001ff1e7431 */ /* 0x000fe200000001ff */
[C---:B--2---:R-:W-:Y:S02]  /*0dc0*/  FSETP.NEU.AND P2, PT, R4.reuse, RZ, PT ;  /* 0x000000ff0400720b */ /* 0x044fe40003f4d000 */
[----:B------:R-:W-:Y:S02]  /*0dd0*/  FSETP.NAN.AND P0, PT, |R4|, |R4|, PT ;  /* 0x400000040400720b */ /* 0x000fe40003f08200 */
[----:B------:R-:W-:-:S04]  /*0de0*/  SEL R30, R30, 0x2, !P2 ;  /* 0x000000021e1e7807 */ /* 0x000fc80005000000 */
[----:B------:R-:W-:-:S07]  /*0df0*/  SEL R30, R30, 0x1, !P0 ;  /* 0x000000011e1e7807 */ /* 0x000fce0004000000 */
.L_x_90:
[----:B------:R-:W-:Y:S05]  /*0e00*/  BSYNC.RECONVERGENT B3 ;  /* 0x0000000000037941 */ /* 0x000fea0003800200 */
.L_x_89:
[----:B------:R-:W-:Y:S01]  /*0e10*/  ISETP.NE.AND P0, PT, R30, RZ, PT ;  /* 0x000000ff1e00720c */ /* 0x000fe20003f05270 */
[----:B------:R-:W-:Y:S01]  /*0e20*/  IMAD.MOV.U32 R4, RZ, RZ, R27 ;  /* 0x000000ffff047224 */ /* 0x000fe200078e001b */
[----:B------:R-:W-:-:S04]  /*0e30*/  IADD3 R26, PT, PT, R7, 0x1, -R28 ;  /* 0x00000001071a7810 */ /* 0x000fc80007ffe81c */
[----:B------:R-:W-:-:S07]  /*0e40*/  SEL R26, R26, RZ, P0 ;  /* 0x000000ff1a1a7207 */ /* 0x000fce0000000000 */
.L_x_88:
[----:B------:R-:W-:Y:S05]  /*0e50*/  BSYNC.RECONVERGENT B2 ;  /* 0x0000000000027941 */ /* 0x000fea0003800200 */
.L_x_87:
[----:B------:R-:W0:Y:S04]  /*0e60*/  SHFL.IDX PT, R30, R30, RZ, 0x1f ;  /* 0x00001fff1e1e7589 */ /* 0x000e2800000e0000 */
[----:B------:R1:W2:Y:S04]  /*0e70*/  SHFL.IDX PT, R27, R28, RZ, 0x1f ;  /* 0x00001fff1c1b7589 */ /* 0x0002a800000e0000 */
[----:B------:R-:W3:Y:S04]  /*0e80*/  SHFL.IDX PT, R26, R26, RZ, 0x1f ;  /* 0x00001fff1a1a7589 */ /* 0x000ee800000e0000 */
[----:B------:R1:W4:Y:S01]  /*0e90*/  SHFL.IDX PT, R33, R4, RZ, 0x1f ;  /* 0x00001fff04217589 */ /* 0x00032200000e0000 */
[----:B0-----:R-:W-:-:S13]  /*0ea0*/  ISETP.NE.AND P0, PT, R30, RZ, PT ;  /* 0x000000ff1e00720c */ /* 0x001fda0003f05270 */
[----:B-1234-:R-:W-:Y:S05]  /*0eb0*/  @!P0 BRA `(.L_x_95) ;  /* 0x00000018003c8947 */ /* 0x01efea0003800000 */
[----:B------:R-:W-:Y:S02]  /*0ec0*/  ISETP.NE.AND P0, PT, R30, 0x1, PT ;  /* 0x000000011e00780c */ /* 0x000fe40003f05270 */
[----:B------:R-:W-:-:S11]  /*0ed0*/  MOV R45, 0x42480000 ;  /* 0x42480000002d7802 */ /* 0x000fd60000000f00 */
[----:B------:R-:W-:Y:S05]  /*0ee0*/  @!P0 BRA `(.L_x_96) ;  /* 0x0000000400b08947 */ /* 0x000fea0003800000 */
[----:B------:R-:W-:-:S13]  /*0ef0*/  ISETP.NE.AND P0, PT, R30, 0x2, PT ;  /* 0x000000021e00780c */ /* 0x000fda0003f05270 */
[----:B------:R-:W-:Y:S05]  /*0f00*/  @P0 BRA `(.L_x_97) ;  /* 0x0000001000e40947 */ /* 0x000fea0003800000 */
[----:B------:R-:W0:Y:S02]  /*0f10*/  LDC R4, c[0x0][0x3c0] ;  /* 0x0000f000ff047b82 */ /* 0x000e240000000800 */
[----:B0-----:R-:W-:-:S04]  /*0f20*/  IADD3 R4, PT, PT, R7, 0x1, -R4 ;  /* 0x0000000107047810 */ /* 0x001fc80007ffe804 */
[----:B------:R-:W-:-:S04]  /*0f30*/  VIMNMX R24, PT, PT, R27, R4, PT ;  /* 0x000000041b187248 */ /* 0x000fc80003fe0100 */
[----:B------:R-:W-:-:S13]  /*0f40*/  ISETP.GE.AND P0, PT, R24, 0x2, PT ;  /* 0x000000021800780c */ /* 0x000fda0003f06270 */
[----:B------:R-:W-:Y:S05]  /*0f50*/  @!P0 BRA `(.L_x_96) ;  /* 0x0000000400948947 */ /* 0x000fea0003800000 */
[----:B------:R-:W-:Y:S01]  /*0f60*/  VIADD R43, R24, 0xffffffff ;  /* 0xffffffff182b7836 */ /* 0x000fe20000000000 */
[----:B------:R-:W-:Y:S01]  /*0f70*/  BSSY.RECONVERGENT B0, `(.L_x_98) ;  /* 0x0000038000007945 */ /* 0x000fe20003800200 */
[----:B------:R-:W-:Y:S01]  /*0f80*/  HFMA2 R41, -RZ, RZ, 0, 0 ;  /* 0x00000000ff297431 */ /* 0x000fe200000001ff */
[----:B------:R-:W-:Y:S01]  /*0f90*/  PLOP3.LUT P0, PT, PT, PT, PT, 0x80, 0x8 ;  /* 0x000000000008781c */ /* 0x000fe20003f0f070 */
[----:B------:R-:W-:Y:S01]  /*0fa0*/  IMAD.MOV.U32 R44, RZ, RZ, RZ ;  /* 0x000000ffff2c7224 */ /* 0x000fe200078e00ff */
[----:B------:R-:W-:-:S13]  /*0fb0*/  ISETP.GE.AND P2, PT, R18, R43, PT ;  /* 0x0000002b1200720c */ /* 0x000fda0003f46270 */
[----:B------:R-:W-:Y:S05]  /*0fc0*/  @P2 BRA `(.L_x_99) ;  /* 0x0000000000c82947 */ /* 0x000fea0003800000 */
[----:B------:R-:W0:Y:S01]  /*0fd0*/  LDCU.128 UR4, c[0x0][0x380] ;  /* 0x00007000ff0477ac */ /* 0x000e220008000c00 */
[----:B------:R-:W1:Y:S01]  /*0fe0*/  LDC.64 R4, c[0x0][0x380] ;  /* 0x0000e000ff047b82 */ /* 0x000e620000000a00 */
[C---:B------:R-:W-:Y:S01]  /*0ff0*/  IADD3 R32, P0, PT, R7.reuse, R18, RZ ;  /* 0x0000001207207210 */ /* 0x040fe20007f1e0ff */
[C---:B------:R-:W-:Y:S01]  /*1000*/  IMAD.WIDE.U32 R28, R24.reuse, 0x4, RZ ;  /* 0x00000004181c7825 */ /* 0x040fe200078e00ff */
[----:B------:R-:W-:Y:S01]  /*1010*/  BSSY.RECONVERGENT B1, `(.L_x_100) ;  /* 0x000002c000017945 */ /* 0x000fe20003800200 */
[----:B------:R-:W-:Y:S02]  /*1020*/  IADD3 R24, PT, PT, -R24, R14, R7 ;  /* 0x0000000e18187210 */ /* 0x000fe40007ffe107 */
[----:B------:R-:W-:Y:S01]  /*1030*/  LEA.HI.X.SX32 R3, R7, RZ, 0x1, P0 ;  /* 0x000000ff07037211 */ /* 0x000fe200000f0eff */
[----:B------:R-:W-:Y:S01]  /*1040*/  IMAD.MOV.U32 R41, RZ, RZ, RZ ;  /* 0x000000ffff297224 */ /* 0x000fe200078e00ff */
[C---:B------:R-:W-:Y:S02]  /*1050*/  SHF.L.U32 R39, R32.reuse, 0x2, RZ ;  /* 0x0000000220277819 */ /* 0x040fe400000006ff */
[----:B------:R-:W-:Y:S01]  /*1060*/  SHF.L.U64.HI R32, R32, 0x2, R3 ;  /* 0x0000000220207819 */ /* 0x000fe20000010203 */
[----:B------:R-:W-:Y:S01]  /*1070*/  IMAD.MOV.U32 R3, RZ, RZ, 0x1 ;  /* 0x00000001ff037424 */ /* 0x000fe200078e00ff */
[----:B------:R-:W-:-:S02]  /*1080*/  IADD3 R42, P2, PT, -R28, 0x8, RZ ;  /* 0x000000081c2a7810 */ /* 0x000fc40007f5e1ff */
[----:B------:R-:W-:Y:S02]  /*1090*/  MOV R44, RZ ;  /* 0x000000ff002c7202 */ /* 0x000fe40000000f00 */
[----:B------:R-:W-:Y:S01]  /*10a0*/  MOV R6, R18 ;  /* 0x0000001200067202 */ /* 0x000fe20000000f00 */
[----:B------:R-:W-:Y:S01]  /*10b0*/  IMAD.X R37, RZ, RZ, ~R29, P2 ;  /* 0x000000ffff257224 */ /* 0x000fe200010e0e1d */
[C---:B0-----:R-:W-:Y:S02]  /*10c0*/  IADD3 R40, P0, PT, R39.reuse, UR4, RZ ;  /* 0x0000000427287c10 */ /* 0x041fe4000ff1e0ff */
[----:B------:R-:W-:Y:S02]  /*10d0*/  IADD3 R39, P3, PT, R39, UR6, RZ ;  /* 0x0000000627277c10 */ /* 0x000fe4000ff7e0ff */
[C---:B------:R-:W-:Y:S02]  /*10e0*/  IADD3.X R38, PT, PT, R32.reuse, UR5, RZ, P0, !PT ;  /* 0x0000000520267c10 */ /* 0x040fe400087fe4ff */
[----:B------:R-:W-:-:S09]  /*10f0*/  IADD3.X R32, PT, PT, R32, UR7, RZ, P3, !PT ;  /* 0x0000000720207c10 */ /* 0x000fd20009ffe4ff */
.L_x_103:
[----:B------:R-:W-:Y:S01]  /*1100*/  IADD3 R30, P0, PT, R42, R40, RZ ;  /* 0x000000282a1e7210 */ /* 0x000fe20007f1e0ff */
[----:B-1----:R-:W-:Y:S01]  /*1110*/  IMAD.WIDE R34, R24, 0x4, R4 ;  /* 0x0000000418227825 */ /* 0x002fe200078e0204 */
[----:B------:R-:W-:Y:S02]  /*1120*/  IADD3 R28, P2, PT, R42, R39, RZ ;  /* 0x000000272a1c7210 */ /* 0x000fe40007f5e0ff */
[----:B------:R-:W-:-:S03]  /*1130*/  IADD3.X R31, PT, PT, R37, R38, RZ, P0, !PT ;  /* 0x00000026251f7210 */ /* 0x000fc600007fe4ff */
[----:B------:R0:W2:Y:S01]  /*1140*/  LDG.E.CONSTANT R34, desc[UR8][R34.64] ;  /* 0x0000000822227981 */ /* 0x0000a2000c1e9900 */
[----:B------:R-:W-:-:S03]  /*1150*/  IMAD.X R29, R37, 0x1, R32, P2 ;  /* 0x00000001251d7824 */ /* 0x000fc600010e0620 */
[----:B------:R-:W3:Y:S04]  /*1160*/  LDG.E.CONSTANT R31, desc[UR8][R30.64] ;  /* 0x000000081e1f7981 */ /* 0x000ee8000c1e9900 */
[----:B------:R-:W4:Y:S01]  /*1170*/  LDG.E.CONSTANT R28, desc[UR8][R28.64] ;  /* 0x000000081c1c7981 */ /* 0x000f22000c1e9900 */
[----:B------:R-:W-:Y:S01]  /*1180*/  IMAD.MOV.U32 R36, RZ, RZ, R42 ;  /* 0x000000ffff247224 */ /* 0x000fe200078e002a */
[C---:B------:R-:W-:Y:S01]  /*1190*/  IADD3 R6, PT, PT, R23.reuse, R6, RZ ;  /* 0x0000000617067210 */ /* 0x040fe20007ffe0ff */
[----:B------:R-:W-:Y:S01]  /*11a0*/  BSSY.RECONVERGENT B2, `(.L_x_101) ;  /* 0x0000010000027945 */ /* 0x000fe20003800200 */
[----:B0-----:R-:W-:Y:S01]  /*11b0*/  MOV R35, R3 ;  /* 0x0000000300237202 */ /* 0x001fe20000000f00 */
[----:B------:R-:W-:-:S04]  /*11c0*/  IMAD.WIDE.U32 R36, R23, 0x4, R36 ;  /* 0x0000000417247825 */ /* 0x000fc800078e0024 */
[----:B------:R-:W-:Y:S01]  /*11d0*/  HFMA2 R3, -RZ, RZ, 0, 0 ;  /* 0x00000000ff037431 */ /* 0x000fe200000001ff */
[----:B------:R-:W-:Y:S01]  /*11e0*/  ISETP.GE.AND P2, PT, R6, R43, PT ;  /* 0x0000002b0600720c */ /* 0x000fe20003f46270 */
[----:B------:R-:W-:Y:S01]  /*11f0*/  IMAD.MOV.U32 R42, RZ, RZ, R36 ;  /* 0x000000ffff2a7224 */ /* 0x000fe200078e0024 */
[----:B--2---:R-:W-:-:S04]  /*1200*/  FSETP.NE.AND P0, PT, |R34|, +INF , PT ;  /* 0x7f8000002200780b */ /* 0x004fc80003f05200 */
[----:B---3--:R-:W-:-:S04]  /*1210*/  FSETP.EQU.OR P0, PT, |R31|, +INF , !P0 ;  /* 0x7f8000001f00780b */ /* 0x008fc8000470a600 */
[----:B----4-:R-:W-:-:S13]  /*1220*/  FSETP.EQU.OR P0, PT, |R28|, +INF , P0 ;  /* 0x7f8000001c00780b */ /* 0x010fda000070a600 */
[----:B------:R-:W-:Y:S05]  /*1230*/  @P0 BRA `(.L_x_102) ;  /* 0x0000000000180947 */ /* 0x000fea0003800000 */
[----:B------:R-:W-:-:S04]  /*1240*/  FSETP.GT.AND P0, PT, R31, R34, PT ;  /* 0x000000221f00720b */ /* 0x000fc80003f04000 */
[----:B------:R-:W-:-:S09]  /*1250*/  FSETP.GEU.OR P3, PT, R31, R34, P0 ;  /* 0x000000221f00720b */ /* 0x000fd2000076e400 */
[----:B------:R-:W-:Y:S02]  /*1260*/  @P0 IMAD.MOV.U32 R3, RZ, RZ, R35 ;  /* 0x000000ffff030224 */ /* 0x000fe400078e0023 */
[--C-:B------:R-:W-:Y:S01]  /*1270*/  @P0 FADD R41, R41, R28.reuse ;  /* 0x0000001c29290221 */ /* 0x100fe20000000000 */
[----:B------:R-:W-:Y:S01]  /*1280*/  @!P0 MOV R3, R35 ;  /* 0x0000002300038202 */ /* 0x000fe20000000f00 */
[----:B------:R-:W-:-:S07]  /*1290*/  @!P3 FADD R44, R44, R28 ;  /* 0x0000001c2c2cb221 */ /* 0x000fce0000000000 */
.L_x_102:
[----:B------:R-:W-:Y:S05]  /*12a0*/  BSYNC.RECONVERGENT B2 ;  /* 0x0000000000027941 */ /* 0x000fea0003800200 */
.L_x_101:
[----:B------:R-:W-:Y:S01]  /*12b0*/  IMAD.IADD R24, R23, 0x1, R24 ;  /* 0x0000000117187824 */ /* 0x000fe200078e0218 */
[----:B------:R-:W-:Y:S06]  /*12c0*/  @!P2 BRA `(.L_x_103) ;  /* 0xfffffffc008ca947 */ /* 0x000fec000383ffff */
[----:B------:R-:W-:Y:S05]  /*12d0*/  BSYNC.RECONVERGENT B1 ;  /* 0x0000000000017941 */ /* 0x000fea0003800200 */
.L_x_100:
[----:B------:R-:W-:-:S13]  /*12e0*/  ISETP.NE.AND P0, PT, R3, RZ, PT ;  /* 0x000000ff0300720c */ /* 0x000fda0003f05270 */
.L_x_99:
[----:B------:R-:W-:Y:S05]  /*12f0*/  BSYNC.RECONVERGENT B0 ;  /* 0x0000000000007941 */ /* 0x000fea0003800200 */
.L_x_98:
        /* <DEDUP_REMOVED lines=38> */
[----:B-----5:R-:W-:Y:S05]  /*1560*/  CALL.REL.NOINC `($__internal_3_$__cuda_sm3x_div_rn_noftz_f32_slowpath) ;  /* 0x00000038000c7944 */ /* 0x020fea0003c00000 */
[----:B------:R-:W-:-:S07]  /*1570*/  IMAD.MOV.U32 R45, RZ, RZ, R3 ;  /* 0x000000ffff2d7224 */ /* 0x000fce00078e0003 */
.L_x_106:
[----:B------:R-:W-:Y:S05]  /*1580*/  BSYNC.RECONVERGENT B3 ;  /* 0x0000000000037941 */ /* 0x000fea0003800200 */
.L_x_105:
[----:B------:R-:W-:Y:S05]  /*1590*/  BSYNC.RECONVERGENT B2 ;  /* 0x0000000000027941 */ /* 0x000fea0003800200 */
.L_x_104:
[----:B------:R-:W-:Y:S05]  /*15a0*/  BRA `(.L_x_97) ;  /* 0x0000000c003c7947 */ /* 0x000fea0003800000 */
.L_x_96:
[----:B------:R-:W-:Y:S01]  /*15b0*/  ISETP.GE.AND P0, PT, R27, 0x2, PT ;  /* 0x000000021b00780c */ /* 0x000fe20003f06270 */
[----:B------:R-:W-:-:S12]  /*15c0*/  BSSY.RECONVERGENT B2, `(.L_x_97) ;  /* 0x00000cd000027945 */ /* 0x000fd80003800200 */
[----:B------:R-:W-:Y:S05]  /*15d0*/  @!P0 BRA `(.L_x_107) ;  /* 0x0000000c002c8947 */ /* 0x000fea0003800000 */
[----:B------:R-:W-:Y:S01]  /*15e0*/  IMAD.SHL.U32 R6, R27, 0x2, RZ ;  /* 0x000000021b067824 */ /* 0x000fe200078e00ff */
[----:B------:R-:W-:-:S04]  /*15f0*/  IADD3 R3, PT, PT, R7, 0x1, RZ ;  /* 0x0000000107037810 */ /* 0x000fc80007ffe0ff */
[CC--:B------:R-:W-:Y:S02]  /*1600*/  VIMNMX R24, PT, PT, R3.reuse, R6.reuse, PT ;  /* 0x0000000603187248 */ /* 0x0c0fe40003fe0100 */
[----:B------:R-:W-:Y:S02]  /*1610*/  VIADDMNMX R6, R3, -R6, RZ, !PT ;  /* 0x8000000603067246 */ /* 0x000fe400078001ff */
[----:B------:R-:W-:-:S13]  /*1620*/  ISETP.GT.AND P0, PT, R24, R27, PT ;  /* 0x0000001b1800720c */ /* 0x000fda0003f04270 */
[----:B------:R-:W-:Y:S05]  /*1630*/  @!P0 BRA `(.L_x_107) ;  /* 0x0000000c00148947 */ /* 0x000fea0003800000 */
[----:B------:R-:W-:-:S04]  /*1640*/  I2FP.F32.U32 R28, R27 ;  /* 0x0000001b001c7245 */ /* 0x000fc80000201000 */
[----:B------:R-:W-:-:S04]  /*1650*/  IADD3 R3, PT, PT, R28, 0x1800000, RZ ;  /* 0x018000001c037810 */ /* 0x000fc80007ffe0ff */
[----:B------:R-:W-:-:S04]  /*1660*/  LOP3.LUT R3, R3, 0x7f800000, RZ, 0xc0, !PT ;  /* 0x7f80000003037812 */ /* 0x000fc800078ec0ff */
[----:B------:R-:W-:-:S13]  /*1670*/  ISETP.GT.U32.AND P0, PT, R3, 0x1ffffff, PT ;  /* 0x01ffffff0300780c */ /* 0x000fda0003f04070 */
[----:B------:R-:W-:Y:S05]  /*1680*/  @P0 BRA `(.L_x_108) ;  /* 0x00000000000c0947 */ /* 0x000fea0003800000 */
[----:B------:R-:W-:-:S07]  /*1690*/  MOV R4, 0x16b0 ;  /* 0x000016b000047802 */ /* 0x000fce0000000f00 */
[----:B-----5:R-:W-:Y:S05]  /*16a0*/  CALL.REL.NOINC `($__internal_2_$__cuda_sm20_rcp_rn_f32_slowpath) ;  /* 0x0000003000e87944 */ /* 0x020fea0003c00000 */
[----:B------:R-:W-:Y:S05]  /*16b0*/  BRA `(.L_x_109) ;  /* 0x0000000000107947 */ /* 0x000fea0003800000 */
.L_x_108:
[----:B------:R-:W0:Y:S02]  /*16c0*/  MUFU.RCP R3, R28 ;  /* 0x0000001c00037308 */ /* 0x000e240000001000 */
[----:B0-----:R-:W-:-:S04]  /*16d0*/  FFMA R4, R28, R3, -1 ;  /* 0xbf8000001c047423 */ /* 0x001fc80000000003 */
[----:B------:R-:W-:-:S04]  /*16e0*/  FADD.FTZ R4, -R4, -RZ ;  /* 0x800000ff04047221 */ /* 0x000fc80000010100 */
[----:B------:R-:W-:-:S07]  /*16f0*/  FFMA R3, R3, R4, R3 ;  /* 0x0000000403037223 */ /* 0x000fce0000000003 */
.L_x_109:
[----:B------:R-:W-:Y:S01]  /*1700*/  ISETP.GE.AND P2, PT, R18, R27, PT ;  /* 0x0000001b1200720c */ /* 0x000fe20003f46270 */
[----:B------:R-:W-:Y:S01]  /*1710*/  BSSY.RECONVERGENT B0, `(.L_x_110) ;  /* 0x0000022000007945 */ /* 0x000fe20003800200 */
[----:B------:R-:W-:Y:S01]  /*1720*/  HFMA2 R32, -RZ, RZ, 0, 0 ;  /* 0x00000000ff207431 */ /* 0x000fe200000001ff */
[----:B------:R-:W-:Y:S01]  /*1730*/  PLOP3.LUT P0, PT, PT, PT, PT, 0x80, 0x8 ;  /* 0x000000000008781c */ /* 0x000fe20003f0f070 */
[----:B------:R-:W-:-:S09]  /*1740*/  IMAD.MOV.U32 R30, RZ, RZ, RZ ;  /* 0x000000ffff1e7224 */ /* 0x000fd200078e00ff */
[----:B------:R-:W-:Y:S05]  /*1750*/  @P2 BRA `(.L_x_111) ;  /* 0x0000000000742947 */ /* 0x000fea0003800000 */
[----:B------:R-:W0:Y:S01]  /*1760*/  LDC.64 R4, c[0x0][0x380] ;  /* 0x0000e000ff047b82 */ /* 0x000e220000000a00 */
[----:B------:R-:W-:Y:S01]  /*1770*/  BSSY.RECONVERGENT B1, `(.L_x_112) ;  /* 0x000001a000017945 */ /* 0x000fe20003800200 */
[----:B------:R-:W-:Y:S01]  /*1780*/  IMAD.MOV.U32 R32, RZ, RZ, RZ ;  /* 0x000000ffff207224 */ /* 0x000fe200078e00ff */
[----:B------:R-:W-:Y:S01]  /*1790*/  MOV R31, 0x1 ;  /* 0x00000001001f7802 */ /* 0x000fe20000000f00 */
[----:B------:R-:W-:Y:S01]  /*17a0*/  IMAD.MOV.U32 R34, RZ, RZ, R14 ;  /* 0x000000ffff227224 */ /* 0x000fe200078e000e */
[----:B------:R-:W-:-:S07]  /*17b0*/  MOV R30, RZ ;  /* 0x000000ff001e7202 */ /* 0x000fce0000000f00 */
.L_x_115:
[----:B------:R-:W-:-:S04]  /*17c0*/  IMAD.IADD R29, R6, 0x1, R34 ;  /* 0x00000001061d7824 */ /* 0x000fc800078e0222 */
[----:B0-----:R-:W-:-:S05]  /*17d0*/  IMAD.WIDE.U32 R28, R29, 0x4, R4 ;  /* 0x000000041d1c7825 */ /* 0x001fca00078e0004 */
[----:B------:R-:W2:Y:S04]  /*17e0*/  LDG.E.CONSTANT R37, desc[UR8][R28.64+-0x4] ;  /* 0xfffffc081c257981 */ /* 0x000ea8000c1e9900 */
[----:B------:R-:W3:Y:S01]  /*17f0*/  LDG.E.CONSTANT R36, desc[UR8][R28.64] ;  /* 0x000000081c247981 */ /* 0x000ee2000c1e9900 */
[----:B------:R-:W-:Y:S01]  /*1800*/  IADD3 R34, PT, PT, R23, R34, RZ ;  /* 0x0000002217227210 */ /* 0x000fe20007ffe0ff */
[----:B------:R-:W-:Y:S01]  /*1810*/  BSSY.RECONVERGENT B3, `(.L_x_113) ;  /* 0x000000e000037945 */ /* 0x000fe20003800200 */
[----:B------:R-:W-:Y:S01]  /*1820*/  IMAD.MOV.U32 R35, RZ, RZ, R31 ;  /* 0x000000ffff237224 */ /* 0x000fe200078e001f */
[----:B------:R-:W-:Y:S02]  /*1830*/  MOV R31, RZ ;  /* 0x000000ff001f7202 */ /* 0x000fe40000000f00 */
[----:B------:R-:W-:-:S02]  /*1840*/  ISETP.GT.AND P2, PT, R34, R27, PT ;  /* 0x0000001b2200720c */ /* 0x000fc40003f44270 */
[----:B--2---:R-:W-:-:S04]  /*1850*/  FSETP.NE.AND P0, PT, |R37|, +INF , PT ;  /* 0x7f8000002500780b */ /* 0x004fc80003f05200 */
[----:B---3--:R-:W-:-:S13]  /*1860*/  FSETP.EQU.OR P0, PT, |R36|, +INF , !P0 ;  /* 0x7f8000002400780b */ /* 0x008fda000470a600 */
[----:B------:R-:W-:Y:S05]  /*1870*/  @P0 BRA `(.L_x_114) ;  /* 0x00000000001c0947 */ /* 0x000fea0003800000 */
[----:B------:R-:W-:-:S04]  /*1880*/  FSETP.GT.AND P0, PT, R36, R37, PT ;  /* 0x000000252400720b */ /* 0x000fc80003f04000 */
[C---:B------:R-:W-:Y:S01]  /*1890*/  FSETP.GEU.OR P3, PT, R36.reuse, R37, P0 ;  /* 0x000000252400720b */ /* 0x040fe2000076e400 */
[----:B------:R-:W-:-:S08]  /*18a0*/  FADD R37, R36, -R37 ;  /* 0x8000002524257221 */ /* 0x000fd00000000000 */
[----:B------:R-:W-:Y:S02]  /*18b0*/  @P0 IMAD.MOV.U32 R31, RZ, RZ, R35 ;  /* 0x000000ffff1f0224 */ /* 0x000fe400078e0023 */
[--C-:B------:R-:W-:Y:S01]  /*18c0*/  @P0 FADD R30, R30, R37.reuse ;  /* 0x000000251e1e0221 */ /* 0x100fe20000000000 */
[----:B------:R-:W-:Y:S01]  /*18d0*/  @!P0 MOV R31, R35 ;  /* 0x00000023001f8202 */ /* 0x000fe20000000f00 */
[----:B------:R-:W-:-:S07]  /*18e0*/  @!P3 FADD R32, R32, -R37 ;  /* 0x800000252020b221 */ /* 0x000fce0000000000 */
.L_x_114:
[----:B------:R-:W-:Y:S05]  /*18f0*/  BSYNC.RECONVERGENT B3 ;  /* 0x0000000000037941 */ /* 0x000fea0003800200 */
.L_x_113:
[----:B------:R-:W-:Y:S05]  /*1900*/  @!P2 BRA `(.L_x_115) ;  /* 0xfffffffc00aca947 */ /* 0x000fea000383ffff */
[----:B------:R-:W-:Y:S05]  /*1910*/  BSYNC.RECONVERGENT B1 ;  /* 0x0000000000017941 */ /* 0x000fea0003800200 */
.L_x_112:
[----:B------:R-:W-:-:S13]  /*1920*/  ISETP.NE.AND P0, PT, R31, RZ, PT ;  /* 0x000000ff1f00720c */ /* 0x000fda0003f05270 */
.L_x_111:
[----:B------:R-:W-:Y:S05]  /*1930*/  BSYNC.RECONVERGENT B0 ;  /* 0x0000000000007941 */ /* 0x000fea0003800200 */
.L_x_110:
        /* <DEDUP_REMOVED lines=22> */
[----:B------:R-:W-:Y:S01]  /*1aa0*/  LOP3.LUT R29, RZ, R27, RZ, 0x33, !PT ;  /* 0x0000001bff1d7212 */ /* 0x000fe200078e33ff */
[-C--:B------:R-:W-:Y:S01]  /*1ab0*/  FMUL R28, R28, R3.reuse ;  /* 0x000000031c1c7220 */ /* 0x080fe20000400000 */
[----:B------:R-:W-:-:S03]  /*1ac0*/  FMUL R31, R32, R3 ;  /* 0x00000003201f7220 */ /* 0x000fc60000400000 */
[----:B------:R-:W-:-:S05]  /*1ad0*/  IMAD.IADD R29, R24, 0x1, R29 ;  /* 0x00000001181d7824 */ /* 0x000fca00078e021d */
[----:B------:R-:W-:-:S13]  /*1ae0*/  ISETP.GT.AND P0, PT, R29, RZ, PT ;  /* 0x000000ff1d00720c */ /* 0x000fda0003f04270 */
[----:B------:R-:W-:Y:S05]  /*1af0*/  @P0 BRA `(.L_x_116) ;  /* 0x00000000004c0947 */ /* 0x000fea0003800000 */
        /* <DEDUP_REMOVED lines=17> */
.L_x_118:
[----:B------:R-:W-:Y:S05]  /*1c10*/  BSYNC.RECONVERGENT B3 ;  /* 0x0000000000037941 */ /* 0x000fea0003800200 */
.L_x_117:
[----:B------:R-:W-:Y:S05]  /*1c20*/  BRA `(.L_x_107) ;  /* 0x0000000400987947 */ /* 0x000fea0003800000 */
.L_x_116:
[----:B------:R-:W-:Y:S01]  /*1c30*/  FADD R4, -R3, 1 ;  /* 0x3f80000003047421 */ /* 0x000fe20000000100 */
[----:B------:R-:W-:Y:S01]  /*1c40*/  ISETP.GE.AND P3, PT, R18, R29, PT ;  /* 0x0000001d1200720c */ /* 0x000fe20003f66270 */
[----:B------:R-:W0:Y:S01]  /*1c50*/  LDCU.64 UR4, c[0x0][0x380] ;  /* 0x00007000ff0477ac */ /* 0x000e220008000a00 */
[----:B------:R-:W-:Y:S01]  /*1c60*/  BSSY.RECONVERGENT B0, `(.L_x_119) ;  /* 0x0000030000007945 */ /* 0x000fe20003800200 */
[----:B------:R-:W-:Y:S01]  /*1c70*/  HFMA2 R34, -RZ, RZ, 0, 0 ;  /* 0x00000000ff227431 */ /* 0x000fe200000001ff */
[----:B------:R-:W-:Y:S01]  /*1c80*/  FSETP.GEU.AND P2, PT, |R4|, 1.175494350822287508e-38, PT ;  /* 0x008000000400780b */ /* 0x000fe20003f4e200 */
[----:B------:R-:W-:Y:S01]  /*1c90*/  IMAD.MOV.U32 R32, RZ, RZ, RZ ;  /* 0x000000ffff207224 */ /* 0x000fe200078e00ff */
[----:B------:R-:W-:-:S11]  /*1ca0*/  PLOP3.LUT P0, PT, PT, PT, PT, 0x80, 0x8 ;  /* 0x000000000008781c */ /* 0x000fd60003f0f070 */
[----:B------:R-:W-:-:S04]  /*1cb0*/  @!P2 FMUL R4, R4, 16777216 ;  /* 0x4b8000000404a820 */ /* 0x000fc80000400000 */
[----:B------:R-:W1:Y:S02]  /*1cc0*/  MUFU.LG2 R30, R4 ;  /* 0x00000004001e7308 */ /* 0x000e640000000c00 */
[----:B-1----:R-:W-:Y:S01]  /*1cd0*/  @!P2 FADD R30, R30, -24 ;  /* 0xc1c000001e1ea421 */ /* 0x002fe20000000000 */
[----:B0-----:R-:W-:Y:S06]  /*1ce0*/  @P3 BRA `(.L_x_120) ;  /* 0x00000000009c3947 */ /* 0x001fec0003800000 */
[-C--:B------:R-:W-:Y:S01]  /*1cf0*/  FMUL R4, R11, R30.reuse ;  /* 0x0000001e0b047220 */ /* 0x080fe20000400000 */
[----:B------:R-:W-:Y:S01]  /*1d00*/  FMUL R5, R12, R30 ;  /* 0x0000001e0c057220 */ /* 0x000fe20000400000 */
[----:B------:R-:W-:Y:S01]  /*1d10*/  BSSY.RECONVERGENT B1, `(.L_x_121) ;  /* 0x0000023000017945 */ /* 0x000fe20003800200 */
[----:B------:R-:W-:Y:S01]  /*1d20*/  SHF.R.S32.HI R37, RZ, 0x1f, R24 ;  /* 0x0000001fff257819 */ /* 0x000fe20000011418 */
[----:B------:R-:W-:Y:S01]  /*1d30*/  IMAD.MOV.U32 R38, RZ, RZ, 0x1 ;  /* 0x00000001ff267424 */ /* 0x000fe200078e00ff */
[----:B------:R-:W-:Y:S01]  /*1d40*/  FSETP.GEU.AND P0, PT, R4, -126, PT ;  /* 0xc2fc00000400780b */ /* 0x000fe20003f0e000 */
[----:B------:R-:W-:Y:S01]  /*1d50*/  IMAD.MOV.U32 R34, RZ, RZ, RZ ;  /* 0x000000ffff227224 */ /* 0x000fe200078e00ff */
[----:B------:R-:W-:Y:S02]  /*1d60*/  FSETP.GEU.AND P2, PT, R5, -126, PT ;  /* 0xc2fc00000500780b */ /* 0x000fe40003f4e000 */
[----:B------:R-:W-:Y:S02]  /*1d70*/  MOV R32, RZ ;  /* 0x000000ff00207202 */ /* 0x000fe40000000f00 */
[----:B------:R-:W-:-:S07]  /*1d80*/  MOV R39, R18 ;  /* 0x0000001200277202 */ /* 0x000fce0000000f00 */
[----:B------:R-:W-:Y:S02]  /*1d90*/  @!P0 FMUL R4, R4, 0.5 ;  /* 0x3f00000004048820 */ /* 0x000fe40000400000 */
[----:B------:R-:W-:Y:S02]  /*1da0*/  @!P2 FMUL R5, R5, 0.5 ;  /* 0x3f0000000505a820 */ /* 0x000fe40000400000 */
[----:B------:R-:W0:Y:S08]  /*1db0*/  MUFU.EX2 R35, R4 ;  /* 0x0000000400237308 */ /* 0x000e300000000800 */
[----:B------:R-:W1:Y:S01]  /*1dc0*/  MUFU.EX2 R36, R5 ;  /* 0x0000000500247308 */ /* 0x000e620000000800 */
[----:B0-----:R-:W-:Y:S01]  /*1dd0*/  @!P0 FMUL R35, R35, R35 ;  /* 0x0000002323238220 */ /* 0x001fe20000400000 */
[----:B-1----:R-:W-:-:S07]  /*1de0*/  @!P2 FMUL R36, R36, R36 ;  /* 0x000000242424a220 */ /* 0x002fce0000400000 */
.L_x_122:
[----:B------:R-:W-:-:S04]  /*1df0*/  IADD3 R5, P0, P2, R6, R24, -R39 ;  /* 0x0000001806057210 */ /* 0x000fc80007a1e827 */
[----:B------:R-:W-:Y:S02]  /*1e00*/  IADD3.X R40, PT, PT, RZ, -0x1, R37, P0, P2 ;  /* 0xffffffffff287810 */ /* 0x000fe400007e4425 */
[----:B------:R-:W-:-:S04]  /*1e10*/  LEA R4, P0, R5, UR4, 0x2 ;  /* 0x0000000405047c11 */ /* 0x000fc8000f8010ff */
[----:B------:R-:W-:-:S05]  /*1e20*/  LEA.HI.X R5, R5, UR5, R40, 0x2, P0 ;  /* 0x0000000505057c11 */ /* 0x000fca00080f1428 */
[----:B------:R-:W2:Y:S04]  /*1e30*/  LDG.E.CONSTANT R43, desc[UR8][R4.64+-0x8] ;  /* 0xfffff808042b7981 */ /* 0x000ea8000c1e9900 */
[----:B------:R-:W3:Y:S01]  /*1e40*/  LDG.E.CONSTANT R40, desc[UR8][R4.64+-0x4] ;  /* 0xfffffc0804287981 */ /* 0x000ee2000c1e9900 */
[----:B------:R-:W-:Y:S02]  /*1e50*/  IADD3 R39, PT, PT, R23, R39, RZ ;  /* 0x0000002717277210 */ /* 0x000fe40007ffe0ff */
[----:B--2---:R-:W-:-:S04]  /*1e60*/  FSETP.NE.AND P0, PT, |R43|, +INF , PT ;  /* 0x7f8000002b00780b */ /* 0x004fc80003f05200 */
[----:B---3--:R-:W-:-:S13]  /*1e70*/  FSETP.EQU.OR P0, PT, |R40|, +INF , !P0 ;  /* 0x7f8000002800780b */ /* 0x008fda000470a600 */
[C---:B------:R-:W-:Y:S01]  /*1e80*/  @!P0 FADD R41, R40.reuse, -R43 ;  /* 0x8000002b28298221 */ /* 0x040fe20000000000 */
[----:B------:R-:W-:Y:S01]  /*1e90*/  @!P0 FSETP.GEU.AND P2, PT, R40, R43, PT ;  /* 0x0000002b2800820b */ /* 0x000fe20003f4e000 */
[----:B------:R-:W-:Y:S01]  /*1ea0*/  IMAD.MOV.U32 R40, RZ, RZ, RZ ;  /* 0x000000ffff287224 */ /* 0x000fe200078e00ff */
[----:B------:R-:W-:Y:S02]  /*1eb0*/  @!P0 MOV R40, R38 ;  /* 0x0000002600288202 */ /* 0x000fe40000000f00 */
[----:B------:R-:W-:Y:S02]  /*1ec0*/  @!P0 FMNMX R43, RZ, R41, !PT ;  /* 0x00000029ff2b8209 */ /* 0x000fe40007800000 */
[----:B------:R-:W-:Y:S01]  /*1ed0*/  @!P0 FSEL R41, -R41, RZ, !P2 ;  /* 0x000000ff29298208 */ /* 0x000fe20005000100 */
[----:B------:R-:W-:Y:S01]  /*1ee0*/  IMAD.MOV.U32 R38, RZ, RZ, R40 ;  /* 0x000000ffff267224 */ /* 0x000fe200078e0028 */
[----:B------:R-:W-:Y:S01]  /*1ef0*/  ISETP.GE.AND P2, PT, R39, R29, PT ;  /* 0x0000001d2700720c */ /* 0x000fe20003f46270 */
[----:B------:R-:W-:-:S02]  /*1f00*/  @!P0 FFMA R34, R43, R35, R34 ;  /* 0x000000232b228223 */ /* 0x000fc40000000022 */
[-C--:B------:R-:W-:Y:S01]  /*1f10*/  @!P0 FFMA R32, R41, R35.reuse, R32 ;  /* 0x0000002329208223 */ /* 0x080fe20000000020 */
[----:B------:R-:W-:-:S09]  /*1f20*/  FMUL R35, R36, R35 ;  /* 0x0000002324237220 */ /* 0x000fd20000400000 */
[----:B------:R-:W-:Y:S05]  /*1f30*/  @!P2 BRA `(.L_x_122) ;  /* 0xfffffffc00aca947 */ /* 0x000fea000383ffff */
[----:B------:R-:W-:Y:S05]  /*1f40*/  BSYNC.RECONVERGENT B1 ;  /* 0x0000000000017941 */ /* 0x000fea0003800200 */
.L_x_121:
[----:B------:R-:W-:-:S13]  /*1f50*/  ISETP.NE.AND P0, PT, R40, RZ, PT ;  /* 0x000000ff2800720c */ /* 0x000fda0003f05270 */
.L_x_120:
[----:B------:R-:W-:Y:S05]  /*1f60*/  BSYNC.RECONVERGENT B0 ;  /* 0x0000000000007941 */ /* 0x000fea0003800200 */
.L_x_119:
        /* <DEDUP_REMOVED lines=22> */
[----:B------:R-:W-:Y:S01]  /*20d0*/  I2FP.F32.U32 R29, R29 ;  /* 0x0000001d001d7245 */ /* 0x000fe20000201000 */
[-C--:B------:R-:W-:Y:S01]  /*20e0*/  FMUL R5, R6, R3.reuse ;  /* 0x0000000306057220 */ /* 0x080fe20000400000 */
[----:B------:R-:W-:-:S03]  /*20f0*/  FMUL R6, R36, R3 ;  /* 0x0000000324067220 */ /* 0x000fc60000400000 */
[----:B------:R-:W-:-:S05]  /*2100*/  FMUL R29, R30, R29 ;  /* 0x0000001d1e1d7220 */ /* 0x000fca0000400000 */
[----:B------:R-:W-:-:S13]  /*2110*/  FSETP.GEU.AND P0, PT, R29, -126, PT ;  /* 0xc2fc00001d00780b */ /* 0x000fda0003f0e000 */
[----:B------:R-:W-:-:S04]  /*2120*/  @!P0 FMUL R29, R29, 0.5 ;  /* 0x3f0000001d1d8820 */ /* 0x000fc80000400000 */
[----:B------:R-:W0:Y:S02]  /*2130*/  MUFU.EX2 R4, R29 ;  /* 0x0000001d00047308 */ /* 0x000e240000000800 */
[----:B0-----:R-:W-:-:S04]  /*2140*/  @!P0 FMUL R4, R4, R4 ;  /* 0x0000000404048220 */ /* 0x001fc80000400000 */
[-C--:B------:R-:W-:Y:S01]  /*2150*/  FFMA R3, R28, R4.reuse, R5 ;  /* 0x000000041c037223 */ /* 0x080fe20000000005 */
        /* <DEDUP_REMOVED lines=18> */
.L_x_123:
[----:B------:R-:W-:Y:S05]  /*2280*/  BSYNC.RECONVERGENT B3 ;  /* 0x0000000000037941 */ /* 0x000fea0003800200 */
.L_x_107:
[----:B------:R-:W-:Y:S05]  /*2290*/  BSYNC.RECONVERGENT B2 ;  /* 0x0000000000027941 */ /* 0x000fea0003800200 */
.L_x_97:
[----:B------:R-:W-:Y:S01]  /*22a0*/  ISETP.GE.AND P0, PT, R18, R27, PT ;  /* 0x0000001b1200720c */ /* 0x000fe20003f06270 */
[----:B------:R-:W-:Y:S01]  /*22b0*/  HFMA2 R4, -RZ, RZ, 2, 0 ;  /* 0x40000000ff047431 */ /* 0x000fe200000001ff */
[----:B------:R-:W-:Y:S01]  /*22c0*/  BSSY.RECONVERGENT B0, `(.L_x_124) ;  /* 0x0000021000007945 */ /* 0x000fe20003800200 */
[----:B------:R-:W-:Y:S01]  /*22d0*/  IMAD.MOV.U32 R6, RZ, RZ, RZ ;  /* 0x000000ffff067224 */ /* 0x000fe200078e00ff */
[----:B------:R-:W-:Y:S02]  /*22e0*/  MOV R24, RZ ;  /* 0x000000ff00187202 */ /* 0x000fe40000000f00 */
[----:B------:R-:W-:-:S07]  /*22f0*/  FFMA R45, R45, R4, -100 ;  /* 0xc2c800002d2d7423 */ /* 0x000fce0000000004 */
[----:B------:R-:W-:Y:S05]  /*2300*/  @P0 BRA `(.L_x_125) ;  /* 0x0000000000700947 */ /* 0x000fea0003800000 */
[----:B------:R-:W0:Y:S01]  /*2310*/  LDC.64 R4, c[0x0][0x380] ;  /* 0x0000e000ff047b82 */ /* 0x000e220000000a00 */
[----:B-----5:R-:W-:Y:S01]  /*2320*/  FFMA R45, |R45|, 0.039999999105930328369, R20 ;  /* 0x3d23d70a2d2d7823 */ /* 0x020fe20000000214 */
[----:B------:R-:W-:Y:S01]  /*2330*/  IMAD.MOV.U32 R24, RZ, RZ, RZ ;  /* 0x000000ffff187224 */ /* 0x000fe200078e00ff */
[----:B------:R-:W-:Y:S01]  /*2340*/  MOV R30, R18 ;  /* 0x00000012001e7202 */ /* 0x000fe20000000f00 */
[----:B------:R-:W-:-:S07]  /*2350*/  IMAD.MOV.U32 R6, RZ, RZ, RZ ;  /* 0x000000ffff067224 */ /* 0x000fce00078e00ff */
.L_x_128:
[----:B------:R-:W-:-:S05]  /*2360*/  IADD3 R29, PT, PT, R26, R30, RZ ;  /* 0x0000001e1a1d7210 */ /* 0x000fca0007ffe0ff */
[----:B0-----:R-:W-:-:S05]  /*2370*/  IMAD.WIDE R28, R29, 0x4, R4 ;  /* 0x000000041d1c7825 */ /* 0x001fca00078e0204 */
[----:B------:R-:W2:Y:S01]  /*2380*/  LDG.E.CONSTANT R31, desc[UR8][R28.64] ;  /* 0x000000081c1f7981 */ /* 0x000ea2000c1e9900 */
[----:B------:R-:W-:Y:S01]  /*2390*/  BSSY.RECONVERGENT B1, `(.L_x_126) ;  /* 0x0000010000017945 */ /* 0x000fe20003800200 */
[----:B--2---:R-:W-:-:S13]  /*23a0*/  FSETP.NAN.AND P0, PT, |R31|, |R31|, PT ;  /* 0x4000001f1f00720b */ /* 0x004fda0003f08200 */
[----:B------:R-:W-:Y:S05]  /*23b0*/  @P0 BRA `(.L_x_127) ;  /* 0x0000000000340947 */ /* 0x000fea0003800000 */
[----:B------:R-:W-:-:S05]  /*23c0*/  IMAD.IADD R3, R27, 0x1, -R30 ;  /* 0x000000011b037824 */ /* 0x000fca00078e0a1e */
        /* <DEDUP_REMOVED lines=12> */
.L_x_127:
[----:B------:R-:W-:Y:S05]  /*2490*/  BSYNC.RECONVERGENT B1 ;  /* 0x0000000000017941 */ /* 0x000fea0003800200 */
.L_x_126:
[----:B------:R-:W-:-:S04]  /*24a0*/  IADD3 R30, PT, PT, R23, R30, RZ ;  /* 0x0000001e171e7210 */ /* 0x000fc80007ffe0ff */
[----:B------:R-:W-:-:S13]  /*24b0*/  ISETP.GE.AND P0, PT, R30, R27, PT ;  /* 0x0000001b1e00720c */ /* 0x000fda0003f06270 */
[----:B------:R-:W-:Y:S05]  /*24c0*/  @!P0 BRA `(.L_x_128) ;  /* 0xfffffffc00a48947 */ /* 0x000fea000383ffff */
.L_x_125:
[----:B------:R-:W-:Y:S05]  /*24d0*/  BSYNC.RECONVERGENT B0 ;  /* 0x0000000000007941 */ /* 0x000fea0003800200 */
.L_x_124:
        /* <DEDUP_REMOVED lines=23> */
[----:B------:R-:W-:Y:S01]  /*2650*/  BSSY.RECONVERGENT B3, `(.L_x_131) ;  /* 0x000000e000037945 */ /* 0x000fe20003800200 */
[----:B------:R-:W-:Y:S02]  /*2660*/  FSETP.GT.AND P3, PT, R24, -R27, PT ;  /* 0x8000001b1800720b */ /* 0x000fe40003f64000 */
        /* <DEDUP_REMOVED lines=9> */
[----:B------:R-:W-:-:S07]  /*2700*/  MOV R24, 0x2720 ;  /* 0x0000272000187802 */ /* 0x000fce0000000f00 */
[----:B-----5:R-:W-:Y:S05]  /*2710*/  CALL.REL.NOINC `($__internal_3_$__cuda_sm3x_div_rn_noftz_f32_slowpath) ;  /* 0x0000002400a07944 */ /* 0x020fea0003c00000 */
[----:B------:R-:W-:-:S07]  /*2720*/  MOV R6, R3 ;  /* 0x0000000300067202 */ /* 0x000fce0000000f00 */
.L_x_132:
[----:B------:R-:W-:Y:S05]  /*2730*/  BSYNC.RECONVERGENT B3 ;  /* 0x0000000000037941 */ /* 0x000fea0003800200 */
.L_x_131:
[----:B------:R-:W0:Y:S01]  /*2740*/  LDC.64 R4, c[0x0][0x3c8] ;  /* 0x0000f200ff047b82 */ /* 0x000e220000000a00 */
[----:B------:R-:W-:Y:S01]  /*2750*/  IMAD.IADD R3, R17, 0x1, R7 ;  /* 0x0000000111037824 */ /* 0x000fe200078e0207 */
[----:B------:R-:W-:-:S03]  /*2760*/  FSEL R33, R6, R33, P3 ;  /* 0x0000002106217208 */ /* 0x000fc60001800000 */
[----:B0-----:R-:W-:-:S05]  /*2770*/  IMAD.WIDE R4, R3, 0x4, R4 ;  /* 0x0000000403047825 */ /* 0x001fca00078e0204 */
[----:B------:R0:W-:Y:S02]  /*2780*/  STG.E desc[UR8][R4.64], R33 ;  /* 0x0000002104007986 */ /* 0x0001e4000c101908 */
.L_x_130:
[----:B------:R-:W-:Y:S05]  /*2790*/  BSYNC.RECONVERGENT B2 ;  /* 0x0000000000027941 */ /* 0x000fea0003800200 */
.L_x_129:
[----:B------:R-:W-:Y:S01]  /*27a0*/  NOP ;  /* 0x0000000000007918 */ /* 0x000fe20000000000 */
.L_x_95:
[----:B------:R-:W1:Y:S01]  /*27b0*/  LDCU UR10, c[0x0][0x3b8] ;  /* 0x00007700ff0a77ac */ /* 0x000e620008000800 */
[----:B------:R-:W-:-:S04]  /*27c0*/  IADD3 R7, PT, PT, R7, 0x1, RZ ;  /* 0x0000000107077810 */ /* 0x000fc80007ffe0ff */
[----:B-1----:R-:W-:-:S13]  /*27d0*/  ISETP.NE.AND P0, PT, R7, UR10, PT ;  /* 0x0000000a07007c0c */ /* 0x002fda000bf05270 */
[----:B------:R-:W-:Y:S05]  /*27e0*/  @P0 BRA `(.L_x_133) ;  /* 0xffffffe000000947 */ /* 0x000fea000383ffff */
[----:B-----5:R-:W-:-:S13]  /*27f0*/  ISETP.GT.AND P0, PT, R19, 0x1, PT ;  /* 0x000000011300780c */ /* 0x020fda0003f04270 */
[----:B------:R-:W-:Y:S05]  /*2800*/  @P0 BRA `(.L_x_134) ;  /* 0x0000000400340947 */ /* 0x000fea0003800000 */
[----:B------:R-:W-:-:S13]  /*2810*/  ISETP.GE.U32.AND P0, PT, R18, UR10, PT ;  /* 0x0000000a12007c0c */ /* 0x000fda000bf06070 */
[----:B------:R-:W-:Y:S05]  /*2820*/  @P0 EXIT ;  /* 0x000000000000094d */ /* 0x000fea0003800000 */
[----:B0-----:R-:W0:Y:S01]  /*2830*/  I2F.U32.RP R5, R23 ;  /* 0x0000001700057306 */ /* 0x001e220000209000 */
[----:B------:R-:W-:Y:S01]  /*2840*/  IMAD.IADD R4, R18, 0x1, R23 ;  /* 0x0000000112047824 */ /* 0x000fe200078e0217 */
[----:B------:R-:W-:Y:S01]  /*2850*/  ISETP.NE.U32.AND P2, PT, R23, RZ, PT ;  /* 0x000000ff1700720c */ /* 0x000fe20003f45070 */
[----:B------:R-:W1:Y:S01]  /*2860*/  LDCU.64 UR4, c[0x0][0x3c8] ;  /* 0x00007900ff0477ac */ /* 0x000e620008000a00 */
[----:B------:R-:W-:Y:S02]  /*2870*/  BSSY.RECONVERGENT B0, `(.L_x_135) ;  /* 0x000002d000007945 */ /* 0x000fe40003800200 */
[C---:B------:R-:W-:Y:S01]  /*2880*/  ISETP.GE.AND P0, PT, R4.reuse, UR10, PT ;  /* 0x0000000a04007c0c */ /* 0x040fe2000bf06270 */
[----:B------:R-:W3:Y:S01]  /*2890*/  LDCU.64 UR6, c[0x0][0x3d0] ;  /* 0x00007a00ff0677ac */ /* 0x000ee20008000a00 */
[----:B------:R-:W-:Y:S02]  /*28a0*/  VIMNMX R0, PT, PT, R4, UR10, !PT ;  /* 0x0000000a04007c48 */ /* 0x000fe4000ffe0100 */
[----:B------:R-:W-:-:S04]  /*28b0*/  SEL R7, RZ, 0x1, P0 ;  /* 0x00000001ff077807 */ /* 0x000fc80000000000 */
[----:B------:R-:W-:Y:S01]  /*28c0*/  IADD3 R0, PT, PT, R0, -R4, -R7 ;  /* 0x8000000400007210 */ /* 0x000fe20007ffe807 */
[----:B0-----:R-:W0:Y:S02]  /*28d0*/  MUFU.RCP R5, R5 ;  /* 0x0000000500057308 */ /* 0x001e240000001000 */
[----:B0-----:R-:W-:Y:S02]  /*28e0*/  VIADD R2, R5, 0xffffffe ;  /* 0x0ffffffe05027836 */ /* 0x001fe40000000000 */
[----:B------:R-:W0:Y:S04]  /*28f0*/  LDC.64 R4, c[0x0][0x3c8] ;  /* 0x0000f200ff047b82 */ /* 0x000e280000000a00 */
[----:B------:R4:W5:Y:S02]  /*2900*/  F2I.FTZ.U32.TRUNC.NTZ R3, R2 ;  /* 0x0000000200037305 */ /* 0x000964000021f000 */
[----:B----4-:R-:W-:Y:S01]  /*2910*/  HFMA2 R2, -RZ, RZ, 0, 0 ;  /* 0x00000000ff027431 */ /* 0x010fe200000001ff */
[----:B-----5:R-:W-:-:S05]  /*2920*/  IADD3 R6, PT, PT, RZ, -R3, RZ ;  /* 0x80000003ff067210 */ /* 0x020fca0007ffe0ff */
[----:B------:R-:W-:-:S04]  /*2930*/  IMAD R9, R6, R23, RZ ;  /* 0x0000001706097224 */ /* 0x000fc800078e02ff */
[----:B------:R-:W-:-:S06]  /*2940*/  IMAD.HI.U32 R9, R3, R9, R2 ;  /* 0x0000000903097227 */ /* 0x000fcc00078e0002 */
[----:B------:R-:W-:-:S04]  /*2950*/  IMAD.HI.U32 R6, R9, R0, RZ ;  /* 0x0000000009067227 */ /* 0x000fc800078e00ff */
[----:B------:R-:W-:-:S04]  /*2960*/  IMAD.MOV R2, RZ, RZ, -R6 ;  /* 0x000000ffff027224 */ /* 0x000fc800078e0a06 */
[----:B------:R-:W-:Y:S02]  /*2970*/  IMAD R0, R23, R2, R0 ;  /* 0x0000000217007224 */ /* 0x000fe400078e0200 */
[----:B------:R-:W4:Y:S03]  /*2980*/  LDC.64 R2, c[0x0][0x3d0] ;  /* 0x0000f400ff027b82 */ /* 0x000f260000000a00 */
[----:B------:R-:W-:-:S13]  /*2990*/  ISETP.GE.U32.AND P0, PT, R0, R23, PT ;  /* 0x000000170000720c */ /* 0x000fda0003f06070 */
[----:B------:R-:W-:Y:S01]  /*29a0*/  @P0 IADD3 R0, PT, PT, R0, -R23, RZ ;  /* 0x8000001700000210 */ /* 0x000fe20007ffe0ff */
[----:B------:R-:W-:-:S03]  /*29b0*/  @P0 VIADD R6, R6, 0x1 ;  /* 0x0000000106060836 */ /* 0x000fc60000000000 */
[----:B------:R-:W-:-:S13]  /*29c0*/  ISETP.GE.U32.AND P1, PT, R0, R23, PT ;  /* 0x000000170000720c */ /* 0x000fda0003f26070 */
[----:B------:R-:W-:Y:S02]  /*29d0*/  @P1 IADD3 R6, PT, PT, R6, 0x1, RZ ;  /* 0x0000000106061810 */ /* 0x000fe40007ffe0ff */
[----:B------:R-:W-:-:S05]  /*29e0*/  @!P2 LOP3.LUT R6, RZ, R23, RZ, 0x33, !PT ;  /* 0x00000017ff06a212 */ /* 0x000fca00078e33ff */
[----:B------:R-:W-:-:S05]  /*29f0*/  IMAD.IADD R0, R7, 0x1, R6 ;  /* 0x0000000107007824 */ /* 0x000fca00078e0206 */
[C---:B------:R-:W-:Y:S02]  /*2a00*/  LOP3.LUT R6, R0.reuse, 0x3, RZ, 0xc0, !PT ;  /* 0x0000000300067812 */ /* 0x040fe400078ec0ff */
[----:B------:R-:W-:Y:S02]  /*2a10*/  ISETP.GE.U32.AND P1, PT, R0, 0x3, PT ;  /* 0x000000030000780c */ /* 0x000fe40003f26070 */
[----:B------:R-:W-:-:S13]  /*2a20*/  ISETP.NE.AND P0, PT, R6, 0x3, PT ;  /* 0x000000030600780c */ /* 0x000fda0003f05270 */
[----:B01-34-:R-:W-:Y:S05]  /*2a30*/  @!P0 BRA `(.L_x_136) ;  /* 0x0000000000408947 */ /* 0x01bfea0003800000 */
[----:B------:R-:W-:Y:S01]  /*2a40*/  IADD3 R0, PT, PT, R0, 0x1, RZ ;  /* 0x0000000100007810 */ /* 0x000fe20007ffe0ff */
[----:B------:R-:W-:-:S03]  /*2a50*/  IMAD.IADD R6, R18, 0x1, R17 ;  /* 0x0000000112067824 */ /* 0x000fc600078e0211 */
[----:B------:R-:W-:Y:S01]  /*2a60*/  LOP3.LUT R0, R0, 0x3, RZ, 0xc0, !PT ;  /* 0x0000000300007812 */ /* 0x000fe200078ec0ff */
[----:B------:R-:W-:-:S04]  /*2a70*/  IMAD.WIDE.U32 R6, R6, 0x4, RZ ;  /* 0x0000000406067825 */ /* 0x000fc800078e00ff */
[C---:B------:R-:W-:Y:S01]  /*2a80*/  IMAD R18, R0.reuse, R23, R18 ;  /* 0x0000001700127224 */ /* 0x040fe200078e0212 */
[----:B------:R-:W-:-:S07]  /*2a90*/  IADD3 R0, PT, PT, -R0, RZ, RZ ;  /* 0x000000ff00007210 */ /* 0x000fce0007ffe1ff */
.L_x_137:
[----:B------:R-:W-:-:S04]  /*2aa0*/  IADD3 R8, P0, PT, R6, UR4, RZ ;  /* 0x0000000406087c10 */ /* 0x000fc8000ff1e0ff */
[----:B0-----:R-:W-:-:S06]  /*2ab0*/  IADD3.X R9, PT, PT, R7, UR5, RZ, P0, !PT ;  /* 0x0000000507097c10 */ /* 0x001fcc00087fe4ff */
[----:B------:R-:W3:Y:S01]  /*2ac0*/  LDG.E R9, desc[UR8][R8.64] ;  /* 0x0000000808097981 */ /* 0x000ee2000c1e1900 */
[----:B------:R-:W-:Y:S01]  /*2ad0*/  IADD3 R10, P0, PT, R6, UR6, RZ ;  /* 0x00000006060a7c10 */ /* 0x000fe2000ff1e0ff */
[----:B------:R-:W-:-:S03]  /*2ae0*/  VIADD R0, R0, 0x1 ;  /* 0x0000000100007836 */ /* 0x000fc60000000000 */
[----:B------:R-:W-:Y:S01]  /*2af0*/  IADD3.X R11, PT, PT, R7, UR7, RZ, P0, !PT ;  /* 0x00000007070b7c10 */ /* 0x000fe200087fe4ff */
[----:B------:R-:W-:Y:S01]  /*2b00*/  IMAD.WIDE.U32 R6, R23, 0x4, R6 ;  /* 0x0000000417067825 */ /* 0x000fe200078e0006 */
[----:B------:R-:W-:-:S03]  /*2b10*/  ISETP.NE.AND P0, PT, R0, RZ, PT ;  /* 0x000000ff0000720c */ /* 0x000fc60003f05270 */
[----:B---3--:R0:W-:Y:S10]  /*2b20*/  STG.E desc[UR8][R10.64], R9 ;  /* 0x000000090a007986 */ /* 0x0081f4000c101908 */
[----:B------:R-:W-:Y:S05]  /*2b30*/  @P0 BRA `(.L_x_137) ;  /* 0xfffffffc00d80947 */ /* 0x000fea000383ffff */
.L_x_136:
[----:B------:R-:W-:Y:S05]  /*2b40*/  BSYNC.RECONVERGENT B0 ;  /* 0x0000000000007941 */ /* 0x000fea0003800200 */
.L_x_135:
[----:B------:R-:W-:Y:S05]  /*2b50*/  @!P1 EXIT ;  /* 0x000000000000994d */ /* 0x000fea0003800000 */
.L_x_138:
[----:B01----:R-:W-:-:S05]  /*2b60*/  IADD3 R9, PT, PT, R17, R18, RZ ;  /* 0x0000001211097210 */ /* 0x003fca0007ffe0ff */
[----:B------:R-:W-:-:S05]  /*2b70*/  IMAD.WIDE.U32 R6, R9, 0x4, R4 ;  /* 0x0000000409067825 */ /* 0x000fca00078e0004 */
[----:B------:R-:W3:Y:S01]  /*2b80*/  LDG.E R19, desc[UR8][R6.64] ;  /* 0x0000000806137981 */ /* 0x000ee2000c1e1900 */
[C---:B------:R-:W-:Y:S02]  /*2b90*/  IMAD.IADD R13, R9.reuse, 0x1, R23 ;  /* 0x00000001090d7824 */ /* 0x040fe400078e0217 */
[----:B------:R-:W-:-:S04]  /*2ba0*/  IMAD.WIDE.U32 R8, R9, 0x4, R2 ;  /* 0x0000000409087825 */ /* 0x000fc800078e0002 */
[C---:B------:R-:W-:Y:S01]  /*2bb0*/  IMAD.WIDE.U32 R10, R13.reuse, 0x4, R4 ;  /* 0x000000040d0a7825 */ /* 0x040fe200078e0004 */
[C---:B------:R-:W-:Y:S01]  /*2bc0*/  IADD3 R21, PT, PT, R13.reuse, R23, RZ ;  /* 0x000000170d157210 */ /* 0x040fe20007ffe0ff */
[----:B---3--:R0:W-:Y:S04]  /*2bd0*/  STG.E desc[UR8][R8.64], R19 ;  /* 0x0000001308007986 */ /* 0x0081e8000c101908 */
[----:B------:R-:W3:Y:S01]  /*2be0*/  LDG.E R11, desc[UR8][R10.64] ;  /* 0x000000080a0b7981 */ /* 0x000ee2000c1e1900 */
[----:B------:R-:W-:-:S04]  /*2bf0*/  IMAD.WIDE.U32 R12, R13, 0x4, R2 ;  /* 0x000000040d0c7825 */ /* 0x000fc800078e0002 */
[C---:B------:R-:W-:Y:S01]  /*2c00*/  IMAD.WIDE.U32 R14, R21.reuse, 0x4, R4 ;  /* 0x00000004150e7825 */ /* 0x040fe200078e0004 */
[----:B---3--:R1:W-:Y:S05]  /*2c10*/  STG.E desc[UR8][R12.64], R11 ;  /* 0x0000000b0c007986 */ /* 0x0083ea000c101908 */
[----:B------:R-:W3:Y:S01]  /*2c20*/  LDG.E R15, desc[UR8][R14.64] ;  /* 0x000000080e0f7981 */ /* 0x000ee2000c1e1900 */
[C---:B------:R-:W-:Y:S02]  /*2c30*/  IMAD.IADD R25, R21.reuse, 0x1, R23 ;  /* 0x0000000115197824 */ /* 0x040fe400078e0217 */
[----:B------:R-:W-:-:S04]  /*2c40*/  IMAD.WIDE.U32 R6, R21, 0x4, R2 ;  /* 0x0000000415067825 */ /* 0x000fc800078e0002 */
[C---:B------:R-:W-:Y:S01]  /*2c50*/  IMAD.WIDE.U32 R20, R25.reuse, 0x4, R4 ;  /* 0x0000000419147825 */ /* 0x040fe200078e0004 */
[----:B---3--:R1:W-:Y:S05]  /*2c60*/  STG.E desc[UR8][R6.64], R15 ;  /* 0x0000000f06007986 */ /* 0x0083ea000c101908 */
[----:B------:R-:W3:Y:S01]  /*2c70*/  LDG.E R21, desc[UR8][R20.64] ;  /* 0x0000000814157981 */ /* 0x000ee2000c1e1900 */
[----:B0-----:R-:W-:Y:S01]  /*2c80*/  IMAD.WIDE.U32 R8, R25, 0x4, R2 ;  /* 0x0000000419087825 */ /* 0x001fe200078e0002 */
[----:B------:R-:W-:-:S04]  /*2c90*/  LEA R18, R23, R18, 0x2 ;  /* 0x0000001217127211 */ /* 0x000fc800078e10ff */
[----:B------:R-:W-:Y:S01]  /*2ca0*/  ISETP.GE.AND P0, PT, R18, UR10, PT ;  /* 0x0000000a12007c0c */ /* 0x000fe2000bf06270 */
[----:B---3--:R1:W-:-:S12]  /*2cb0*/  STG.E desc[UR8][R8.64], R21 ;  /* 0x0000001508007986 */ /* 0x0083d8000c101908 */
[----:B------:R-:W-:Y:S05]  /*2cc0*/  @!P0 BRA `(.L_x_138) ;  /* 0xfffffffc00a48947 */ /* 0x000fea000383ffff */
[----:B------:R-:W-:Y:S05]  /*2cd0*/  EXIT ;  /* 0x000000000000794d */ /* 0x000fea0003800000 */
.L_x_134:
[----:B------:R-:W-:-:S05]  /*2ce0*/  IMAD.IADD R12, R19, 0x1, R10 ;  /* 0x00000001130c7824 */ /* 0x000fca00078e020a */
[----:B------:R-:W-:-:S04]  /*2cf0*/  ISETP.GT.AND P0, PT, R12, UR10, PT ;  /* 0x0000000a0c007c0c */ /* 0x000fc8000bf04270 */
[----:B------:R-:W-:-:S13]  /*2d00*/  ISETP.NE.OR P0, PT, R18, RZ, P0 ;  /* 0x000000ff1200720c */ /* 0x000fda0000705670 */
[----:B------:R-:W-:Y:S05]  /*2d10*/  @P0 EXIT ;  /* 0x000000000000094d */ /* 0x000fea0003800000 */
[C---:B------:R-:W-:Y:S01]  /*2d20*/  VIADD R2, R19.reuse, 0xfffffffe ;  /* 0xfffffffe13027836 */ /* 0x040fe20000000000 */
[----:B------:R-:W-:Y:S01]  /*2d30*/  IADD3 R13, PT, PT, R19, -0x1, RZ ;  /* 0xffffffff130d7810 */ /* 0x000fe20007ffe0ff */
[----:B------:R-:W-:Y:S01]  /*2d40*/  IMAD.MOV.U32 R3, RZ, RZ, RZ ;  /* 0x000000ffff037224 */ /* 0x000fe200078e00ff */
        /* <DEDUP_REMOVED lines=10> */
[----:B0-----:R-:W0:Y:S01]  /*2df0*/  LDC.64 R4, c[0x0][0x3c8] ;  /* 0x0000f200ff047b82 */ /* 0x001e220000000a00 */
[----:B------:R-:W-:Y:S01]  /*2e00*/  IADD3 R14, P1, PT, R17, R16, RZ ;  /* 0x00000010110e7210 */ /* 0x000fe20007f3e0ff */
[----:B------:R-:W-:Y:S01]  /*2e10*/  HFMA2 R3, -RZ, RZ, 0, 0 ;  /* 0x00000000ff037431 */ /* 0x000fe200000001ff */
[----:B------:R-:W-:Y:S01]  /*2e20*/  LOP3.LUT R18, R13, 0xfffffff0, RZ, 0xc0, !PT ;  /* 0xfffffff00d127812 */ /* 0x000fe200078ec0ff */
[----:B------:R-:W-:Y:S01]  /*2e30*/  IMAD.MOV.U32 R25, RZ, RZ, RZ ;  /* 0x000000ffff197224 */ /* 0x000fe200078e00ff */
[----:B------:R-:W-:-:S09]  /*2e40*/  LEA.HI.X.SX32 R2, R16, RZ, 0x1, P1 ;  /* 0x000000ff10027211 */ /* 0x000fd200008f0eff */
.L_x_140:
[----:B------:R-:W-:-:S04]  /*2e50*/  IADD3 R7, P1, PT, R25, R14, RZ ;  /* 0x0000000e19077210 */ /* 0x000fc80007f3e0ff */
[----:B------:R-:W-:Y:S02]  /*2e60*/  LEA.HI.X.SX32 R20, R25, R2, 0x1, P1 ;  /* 0x0000000219147211 */ /* 0x000fe400008f0eff */
[----:B0-----:R-:W-:-:S04]  /*2e70*/  LEA R6, P1, R7, R4, 0x2 ;  /* 0x0000000407067211 */ /* 0x001fc800078210ff */
[----:B------:R-:W-:-:S05]  /*2e80*/  LEA.HI.X R7, R7, R5, R20, 0x2, P1 ;  /* 0x0000000507077211 */ /* 0x000fca00008f1414 */
[----:B------:R-:W3:Y:S04]  /*2e90*/  LDG.E R36, desc[UR8][R6.64+-0x4] ;  /* 0xfffffc0806247981 */ /* 0x000ee8000c1e1900 */
[----:B------:R-:W4:Y:S04]  /*2ea0*/  LDG.E R34, desc[UR8][R6.64] ;  /* 0x0000000806227981 */ /* 0x000f28000c1e1900 */
[----:B------:R-:W5:Y:S04]  /*2eb0*/  LDG.E R33, desc[UR8][R6.64+0x4] ;  /* 0x0000040806217981 */ /* 0x000f68000c1e1900 */
[----:B------:R-:W5:Y:S04]  /*2ec0*/  LDG.E R32, desc[UR8][R6.64+0x8] ;  /* 0x0000080806207981 */ /* 0x000f68000c1e1900 */
[----:B------:R-:W5:Y:S04]  /*2ed0*/  LDG.E R31, desc[UR8][R6.64+0xc] ;  /* 0x00000c08061f7981 */ /* 0x000f68000c1e1900 */
[----:B------:R-:W5:Y:S04]  /*2ee0*/  LDG.E R30, desc[UR8][R6.64+0x10] ;  /* 0x00001008061e7981 */ /* 0x000f68000c1e1900 */
[----:B------:R-:W5:Y:S04]  /*2ef0*/  LDG.E R29, desc[UR8][R6.64+0x14] ;  /* 0x00001408061d7981 */ /* 0x000f68000c1e1900 */
[----:B------:R-:W5:Y:S04]  /*2f00*/  LDG.E R28, desc[UR8][R6.64+0x18] ;  /* 0x00001808061c7981 */ /* 0x000f68000c1e1900 */
[----:B--2---:R-:W2:Y:S04]  /*2f10*/  LDG.E R27, desc[UR8][R6.64+0x1c] ;  /* 0x00001c08061b7981 */ /* 0x004ea8000c1e1900 */
[----:B------:R-:W2:Y:S04]  /*2f20*/  LDG.E R26, desc[UR8][R6.64+0x20] ;  /* 0x00002008061a7981 */ /* 0x000ea8000c1e1900 */
[----:B------:R-:W2:Y:S04]  /*2f30*/  LDG.E R24, desc[UR8][R6.64+0x24] ;  /* 0x0000240806187981 */ /* 0x000ea8000c1e1900 */
[----:B------:R-:W2:Y:S04]  /*2f40*/  LDG.E R23, desc[UR8][R6.64+0x28] ;  /* 0x0000280806177981 */ /* 0x000ea8000c1e1900 */
[----:B------:R-:W2:Y:S04]  /*2f50*/  LDG.E R20, desc[UR8][R6.64+0x2c] ;  /* 0x00002c0806147981 */ /* 0x000ea8000c1e1900 */
[----:B------:R-:W2:Y:S04]  /*2f60*/  LDG.E R15, desc[UR8][R6.64+0x30] ;  /* 0x00003008060f7981 */ /* 0x000ea8000c1e1900 */
[----:B------:R-:W2:Y:S04]  /*2f70*/  LDG.E R21, desc[UR8][R6.64+0x34] ;  /* 0x0000340806157981 */ /* 0x000ea8000c1e1900 */
[----:B------:R0:W2:Y:S01]  /*2f80*/  LDG.E R35, desc[UR8][R6.64+0x38] ;  /* 0x0000380806237981 */ /* 0x0000a2000c1e1900 */
[----:B------:R-:W-:Y:S01]  /*2f90*/  I2FP.F32.U32 R37, R25 ;  /* 0x0000001900257245 */ /* 0x000fe20000201000 */
[C---:B------:R-:W-:Y:S01]  /*2fa0*/  VIADD R40, R25.reuse, 0x2 ;  /* 0x0000000219287836 */ /* 0x040fe20000000000 */
[----:B------:R-:W-:-:S03]  /*2fb0*/  IADD3 R38, PT, PT, R25, 0x1, RZ ;  /* 0x0000000119267810 */ /* 0x000fc60007ffe0ff */
[----:B------:R-:W-:Y:S01]  /*2fc0*/  FADD R37, R37, 1 ;  /* 0x3f80000025257421 */ /* 0x000fe20000000000 */
[----:B------:R-:W-:Y:S02]  /*2fd0*/  I2FP.F32.U32 R38, R38 ;  /* 0x0000002600267245 */ /* 0x000fe40000201000 */
[----:B------:R-:W-:Y:S01]  /*2fe0*/  I2FP.F32.U32 R40, R40 ;  /* 0x0000002800287245 */ /* 0x000fe20000201000 */
[----:B0-----:R-:W-:Y:S02]  /*2ff0*/  VIADD R6, R25, 0x4 ;  /* 0x0000000419067836 */ /* 0x001fe40000000000 */
[----:B------:R-:W-:Y:S02]  /*3000*/  FADD R38, R38, 1 ;  /* 0x3f80000026267421 */ /* 0x000fe40000000000 */
[----:B------:R-:W-:Y:S01]  /*3010*/  FADD R40, R40, 1 ;  /* 0x3f80000028287421 */ /* 0x000fe20000000000 */
[----:B------:R-:W-:-:S05]  /*3020*/  I2FP.F32.U32 R7, R6 ;  /* 0x0000000600077245 */ /* 0x000fca0000201000 */
[----:B------:R-:W-:Y:S01]  /*3030*/  FADD R7, R7, 1 ;  /* 0x3f80000007077421 */ /* 0x000fe20000000000 */
[C---:B---3--:R-:W-:Y:S01]  /*3040*/  FFMA R37, R36.reuse, R37, R11 ;  /* 0x0000002524257223 */ /* 0x048fe2000000000b */
[----:B------:R-:W-:Y:S01]  /*3050*/  IADD3 R11, PT, PT, R25, 0x3, RZ ;  /* 0x00000003190b7810 */ /* 0x000fe20007ffe0ff */
[----:B------:R-:W-:Y:S02]  /*3060*/  FADD R3, R36, R3 ;  /* 0x0000000324037221 */ /* 0x000fe40000000000 */
[----:B----4-:R-:W-:Y:S01]  /*3070*/  FFMA R38, R34, R38, R37 ;  /* 0x0000002622267223 */ /* 0x010fe20000000025 */
[----:B------:R-:W-:Y:S01]  /*3080*/  I2FP.F32.U32 R11, R11 ;  /* 0x0000000b000b7245 */ /* 0x000fe20000201000 */
[----:B------:R-:W-:Y:S02]  /*3090*/  FADD R34, R3, R34 ;  /* 0x0000002203227221 */ /* 0x000fe40000000000 */
[----:B-----5:R-:W-:Y:S02]  /*30a0*/  FFMA R3, R33, R40, R38 ;  /* 0x0000002821037223 */ /* 0x020fe40000000026 */
[----:B------:R-:W-:Y:S01]  /*30b0*/  FADD R33, R34, R33 ;  /* 0x0000002122217221 */ /* 0x000fe20000000000 */
[----:B------:R-:W-:Y:S01]  /*30c0*/  FADD R11, R11, 1 ;  /* 0x3f8000000b0b7421 */ /* 0x000fe20000000000 */
[----:B------:R-:W-:-:S03]  /*30d0*/  IADD3 R34, PT, PT, R25, 0x5, RZ ;  /* 0x0000000519227810 */ /* 0x000fc60007ffe0ff */
[----:B------:R-:W-:Y:S01]  /*30e0*/  FFMA R6, R32, R11, R3 ;  /* 0x0000000b20067223 */ /* 0x000fe20000000003 */
[----:B------:R-:W-:Y:S01]  /*30f0*/  I2FP.F32.U32 R34, R34 ;  /* 0x0000002200227245 */ /* 0x000fe20000201000 */
[----:B------:R-:W-:Y:S02]  /*3100*/  VIADD R3, R25, 0x6 ;  /* 0x0000000619037836 */ /* 0x000fe40000000000 */
[----:B------:R-:W-:Y:S01]  /*3110*/  FADD R32, R33, R32 ;  /* 0x0000002021207221 */ /* 0x000fe20000000000 */
[----:B------:R-:W-:Y:S01]  /*3120*/  FFMA R7, R31, R7, R6 ;  /* 0x000000071f077223 */ /* 0x000fe20000000006 */
[C---:B------:R-:W-:Y:S01]  /*3130*/  IADD3 R6, PT, PT, R25.reuse, 0x7, RZ ;  /* 0x0000000719067810 */ /* 0x040fe20007ffe0ff */
[----:B------:R-:W-:Y:S01]  /*3140*/  FADD R34, R34, 1 ;  /* 0x3f80000022227421 */ /* 0x000fe20000000000 */
[----:B------:R-:W-:Y:S01]  /*3150*/  I2FP.F32.U32 R3, R3 ;  /* 0x0000000300037245 */ /* 0x000fe20000201000 */
[----:B------:R-:W-:Y:S01]  /*3160*/  FADD R31, R32, R31 ;  /* 0x0000001f201f7221 */ /* 0x000fe20000000000 */
[----:B------:R-:W-:Y:S01]  /*3170*/  I2FP.F32.U32 R6, R6 ;  /* 0x0000000600067245 */ /* 0x000fe20000201000 */
[----:B------:R-:W-:Y:S01]  /*3180*/  FFMA R34, R30, R34, R7 ;  /* 0x000000221e227223 */ /* 0x000fe20000000007 */
[----:B------:R-:W-:-:S02]  /*3190*/  VIADD R7, R25, 0x8 ;  /* 0x0000000819077836 */ /* 0x000fc40000000000 */
[----:B------:R-:W-:Y:S01]  /*31a0*/  FADD R3, R3, 1 ;  /* 0x3f80000003037421 */ /* 0x000fe20000000000 */
[----:B------:R-:W-:Y:S01]  /*31b0*/  IADD3 R11, PT, PT, R25, 0x9, RZ ;  /* 0x00000009190b7810 */ /* 0x000fe20007ffe0ff */
[----:B------:R-:W-:Y:S01]  /*31c0*/  FADD R6, R6, 1 ;  /* 0x3f80000006067421 */ /* 0x000fe20000000000 */
[----:B------:R-:W-:Y:S01]  /*31d0*/  FADD R30, R31, R30 ;  /* 0x0000001e1f1e7221 */ /* 0x000fe20000000000 */
[----:B------:R-:W-:Y:S01]  /*31e0*/  FFMA R3, R29, R3, R34 ;  /* 0x000000031d037223 */ /* 0x000fe20000000022 */
[----:B------:R-:W-:Y:S02]  /*31f0*/  I2FP.F32.U32 R7, R7 ;  /* 0x0000000700077245 */ /* 0x000fe40000201000 */
[----:B------:R-:W-:Y:S01]  /*3200*/  I2FP.F32.U32 R11, R11 ;  /* 0x0000000b000b7245 */ /* 0x000fe20000201000 */
[----:B------:R-:W-:Y:S01]  /*3210*/  FFMA R6, R28, R6, R3 ;  /* 0x000000061c067223 */ /* 0x000fe20000000003 */
[----:B------:R-:W-:Y:S02]  /*3220*/  VIADD R3, R25, 0xa ;  /* 0x0000000a19037836 */ /* 0x000fe40000000000 */
[----:B------:R-:W-:Y:S01]  /*3230*/  FADD R7, R7, 1 ;  /* 0x3f80000007077421 */ /* 0x000fe20000000000 */
[----:B------:R-:W-:Y:S01]  /*3240*/  FADD R29, R30, R29 ;  /* 0x0000001d1e1d7221 */ /* 0x000fe20000000000 */
[----:B------:R-:W-:-:S02]  /*3250*/  FADD R11, R11, 1 ;  /* 0x3f8000000b0b7421 */ /* 0x000fc40000000000 */
[----:B--2---:R-:W-:Y:S01]  /*3260*/  FFMA R7, R27, R7, R6 ;  /* 0x000000071b077223 */ /* 0x004fe20000000006 */
[----:B------:R-:W-:Y:S01]  /*3270*/  I2FP.F32.U32 R3, R3 ;  /* 0x0000000300037245 */ /* 0x000fe20000201000 */
[----:B------:R-:W-:Y:S01]  /*3280*/  FADD R28, R29, R28 ;  /* 0x0000001c1d1c7221 */ /* 0x000fe20000000000 */
[----:B------:R-:W-:Y:S01]  /*3290*/  IADD3 R6, PT, PT, R25, 0xb, RZ ;  /* 0x0000000b19067810 */ /* 0x000fe20007ffe0ff */
[----:B------:R-:W-:Y:S02]  /*32a0*/  FFMA R7, R26, R11, R7 ;  /* 0x0000000b1a077223 */ /* 0x000fe40000000007 */
[----:B------:R-:W-:Y:S01]  /*32b0*/  FADD R3, R3, 1 ;  /* 0x3f80000003037421 */ /* 0x000fe20000000000 */
[----:B------:R-:W-:Y:S01]  /*32c0*/  I2FP.F32.U32 R11, R6 ;  /* 0x00000006000b7245 */ /* 0x000fe20000201000 */
[----:B------:R-:W-:Y:S01]  /*32d0*/  FADD R27, R28, R27 ;  /* 0x0000001b1c1b7221 */ /* 0x000fe20000000000 */
[C---:B------:R-:W-:Y:S02]  /*32e0*/  VIADD R28, R25.reuse, 0xc ;  /* 0x0000000c191c7836 */ /* 0x040fe40000000000 */
[----:B------:R-:W-:Y:S01]  /*32f0*/  FFMA R6, R24, R3, R7 ;  /* 0x0000000318067223 */ /* 0x000fe20000000007 */
[----:B------:R-:W-:Y:S01]  /*3300*/  IADD3 R3, PT, PT, R25, 0xd, RZ ;  /* 0x0000000d19037810 */ /* 0x000fe20007ffe0ff */
[----:B------:R-:W-:Y:S01]  /*3310*/  FADD R11, R11, 1 ;  /* 0x3f8000000b0b7421 */ /* 0x000fe20000000000 */
[----:B------:R-:W-:Y:S01]  /*3320*/  FADD R27, R27, R26 ;  /* 0x0000001a1b1b7221 */ /* 0x000fe20000000000 */
[----:B------:R-:W-:-:S02]  /*3330*/  I2FP.F32.U32 R28, R28 ;  /* 0x0000001c001c7245 */ /* 0x000fc40000201000 */
[----:B------:R-:W-:Y:S01]  /*3340*/  FFMA R11, R23, R11, R6 ;  /* 0x0000000b170b7223 */ /* 0x000fe20000000006 */
[C---:B------:R-:W-:Y:S01]  /*3350*/  VIADD R6, R25.reuse, 0xe ;  /* 0x0000000e19067836 */ /* 0x040fe20000000000 */
[----:B------:R-:W-:Y:S01]  /*3360*/  IADD3 R7, PT, PT, R25, 0xf, RZ ;  /* 0x0000000f19077810 */ /* 0x000fe20007ffe0ff */
[----:B------:R-:W-:Y:S01]  /*3370*/  FADD R24, R27, R24 ;  /* 0x000000181b187221 */ /* 0x000fe20000000000 */
[----:B------:R-:W-:Y:S02]  /*3380*/  VIADD R25, R25, 0x10 ;  /* 0x0000001019197836 */ /* 0x000fe40000000000 */
[----:B------:R-:W-:Y:S01]  /*3390*/  FADD R28, R28, 1 ;  /* 0x3f8000001c1c7421 */ /* 0x000fe20000000000 */
[----:B------:R-:W-:Y:S01]  /*33a0*/  I2FP.F32.U32 R3, R3 ;  /* 0x0000000300037245 */ /* 0x000fe20000201000 */
[----:B------:R-:W-:Y:S01]  /*33b0*/  FADD R23, R24, R23 ;  /* 0x0000001718177221 */ /* 0x000fe20000000000 */
[----:B------:R-:W-:Y:S01]  /*33c0*/  I2FP.F32.U32 R6, R6 ;  /* 0x0000000600067245 */ /* 0x000fe20000201000 */
[----:B------:R-:W-:Y:S01]  /*33d0*/  FFMA R28, R20, R28, R11 ;  /* 0x0000001c141c7223 */ /* 0x000fe2000000000b */
[----:B------:R-:W-:Y:S01]  /*33e0*/  ISETP.NE.AND P1, PT, R25, R18, PT ;  /* 0x000000121900720c */ /* 0x000fe20003f25270 */
[----:B------:R-:W-:Y:S01]  /*33f0*/  FADD R3, R3, 1 ;  /* 0x3f80000003037421 */ /* 0x000fe20000000000 */
[----:B------:R-:W-:Y:S01]  /*3400*/  FADD R20, R23, R20 ;  /* 0x0000001417147221 */ /* 0x000fe20000000000 */
[----:B------:R-:W-:Y:S01]  /*3410*/  I2FP.F32.U32 R7, R7 ;  /* 0x0000000700077245 */ /* 0x000fe20000201000 */
[----:B------:R-:W-:Y:S01]  /*3420*/  FADD R6, R6, 1 ;  /* 0x3f80000006067421 */ /* 0x000fe20000000000 */
[----:B------:R-:W-:Y:S01]  /*3430*/  FFMA R28, R15, R3, R28 ;  /* 0x000000030f1c7223 */ /* 0x000fe2000000001c */
[----:B------:R-:W-:-:S02]  /*3440*/  FADD R20, R20, R15 ;  /* 0x0000000f14147221 */ /* 0x000fc40000000000 */
[----:B------:R-:W-:Y:S01]  /*3450*/  FADD R7, R7, 1 ;  /* 0x3f80000007077421 */ /* 0x000fe20000000000 */
[----:B------:R-:W-:Y:S01]  /*3460*/  FFMA R6, R21, R6, R28 ;  /* 0x0000000615067223 */ /* 0x000fe2000000001c */
[----:B------:R-:W-:-:S03]  /*3470*/  FADD R20, R20, R21 ;  /* 0x0000001514147221 */ /* 0x000fc60000000000 */
[----:B------:R-:W-:Y:S01]  /*3480*/  FFMA R11, R35, R7, R6 ;  /* 0x00000007230b7223 */ /* 0x000fe20000000006 */
[----:B------:R-:W-:Y:S01]  /*3490*/  FADD R3, R20, R35 ;  /* 0x0000002314037221 */ /* 0x000fe20000000000 */
[----:B------:R-:W-:Y:S06]  /*34a0*/  @P1 BRA `(.L_x_140) ;  /* 0xfffffff800681947 */ /* 0x000fec000383ffff */
.L_x_139:
[----:B------:R-:W-:Y:S01]  /*34b0*/  FMUL R2, R9, R8 ;  /* 0x0000000809027220 */ /* 0x000fe20000400000 */
[----:B------:R-:W-:Y:S06]  /*34c0*/  @!P0 BRA `(.L_x_141) ;  /* 0x00000008006c8947 */ /* 0x000fec0003800000 */
[----:B------:R-:W-:Y:S02]  /*34d0*/  ISETP.GE.U32.AND P1, PT, R39, 0x8, PT ;  /* 0x000000082700780c */ /* 0x000fe40003f26070 */
[----:B------:R-:W-:-:S04]  /*34e0*/  LOP3.LUT R34, R13, 0x7, RZ, 0xc0, !PT ;  /* 0x000000070d227812 */ /* 0x000fc800078ec0ff */
[----:B------:R-:W-:-:S07]  /*34f0*/  ISETP.NE.AND P0, PT, R34, RZ, PT ;  /* 0x000000ff2200720c */ /* 0x000fce0003f05270 */
[----:B------:R-:W-:Y:S06]  /*3500*/  @!P1 BRA `(.L_x_142) ;  /* 0x00000004004c9947 */ /* 0x000fec0003800000 */
[----:B0-----:R-:W0:Y:S01]  /*3510*/  LDC.64 R4, c[0x0][0x3c8] ;  /* 0x0000f200ff047b82 */ /* 0x001e220000000a00 */
[----:B------:R-:W-:Y:S01]  /*3520*/  IADD3 R36, P1, PT, R17, R16, RZ ;  /* 0x0000001011247210 */ /* 0x000fe20007f3e0ff */
[C---:B------:R-:W-:Y:S01]  /*3530*/  VIADD R30, R18.reuse, 0x2 ;  /* 0x00000002121e7836 */ /* 0x040fe20000000000 */
[----:B------:R-:W-:Y:S02]  /*3540*/  IADD3 R31, PT, PT, R18, 0x1, RZ ;  /* 0x00000001121f7810 */ /* 0x000fe40007ffe0ff */
[----:B------:R-:W-:Y:S02]  /*3550*/  LEA.HI.X.SX32 R35, R16, RZ, 0x1, P1 ;  /* 0x000000ff10237211 */ /* 0x000fe400008f0eff */
[CC--:B------:R-:W-:Y:S02]  /*3560*/  IADD3 R15, P2, PT, R31.reuse, R36.reuse, RZ ;  /* 0x000000241f0f7210 */ /* 0x0c0fe40007f5e0ff */
[----:B------:R-:W-:Y:S02]  /*3570*/  IADD3 R21, P1, PT, R18, R36, RZ ;  /* 0x0000002412157210 */ /* 0x000fe40007f3e0ff */
[----:B------:R-:W-:-:S02]  /*3580*/  LEA.HI.X.SX32 R28, R31, R35, 0x1, P2 ;  /* 0x000000231f1c7211 */ /* 0x000fc400010f0eff */
[CC--:B------:R-:W-:Y:S02]  /*3590*/  LEA.HI.X.SX32 R32, R18.reuse, R35.reuse, 0x1, P1 ;  /* 0x0000002312207211 */ /* 0x0c0fe400008f0eff */
[----:B------:R-:W-:Y:S02]  /*35a0*/  IADD3 R29, PT, PT, R18, 0x3, RZ ;  /* 0x00000003121d7810 */ /* 0x000fe40007ffe0ff */
[CC--:B------:R-:W-:Y:S02]  /*35b0*/  IADD3 R7, P3, PT, R30.reuse, R36.reuse, RZ ;  /* 0x000000241e077210 */ /* 0x0c0fe40007f7e0ff */
[C---:B------:R-:W-:Y:S02]  /*35c0*/  IADD3 R9, P4, PT, R29.reuse, R36, RZ ;  /* 0x000000241d097210 */ /* 0x040fe40007f9e0ff */
[-C--:B------:R-:W-:Y:S02]  /*35d0*/  LEA.HI.X.SX32 R20, R30, R35.reuse, 0x1, P3 ;  /* 0x000000231e147211 */ /* 0x080fe400018f0eff */
[----:B------:R-:W-:-:S02]  /*35e0*/  LEA.HI.X.SX32 R14, R29, R35, 0x1, P4 ;  /* 0x000000231d0e7211 */ /* 0x000fc400020f0eff */
[-C--:B0-----:R-:W-:Y:S02]  /*35f0*/  LEA R24, P2, R15, R4.reuse, 0x2 ;  /* 0x000000040f187211 */ /* 0x081fe400078410ff */
[-C--:B------:R-:W-:Y:S02]  /*3600*/  LEA R26, P1, R21, R4.reuse, 0x2 ;  /* 0x00000004151a7211 */ /* 0x080fe400078210ff */
[-C--:B------:R-:W-:Y:S01]  /*3610*/  LEA.HI.X R25, R15, R5.reuse, R28, 0x2, P2 ;  /* 0x000000050f197211 */ /* 0x080fe200010f141c */
[----:B------:R-:W-:Y:S01]  /*3620*/  VIADD R28, R18, 0x4 ;  /* 0x00000004121c7836 */ /* 0x000fe20000000000 */
[----:B--2---:R-:W-:Y:S02]  /*3630*/  LEA.HI.X R27, R21, R5, R32, 0x2, P1 ;  /* 0x00000005151b7211 */ /* 0x004fe400008f1420 */
[-C--:B------:R-:W-:Y:S01]  /*3640*/  LEA R6, P3, R7, R4.reuse, 0x2 ;  /* 0x0000000407067211 */ /* 0x080fe200078610ff */
[----:B------:R-:W2:Y:S01]  /*3650*/  LDG.E R33, desc[UR8][R24.64+-0x4] ;  /* 0xfffffc0818217981 */ /* 0x000ea2000c1e1900 */
[----:B------:R-:W-:-:S02]  /*3660*/  LEA R8, P4, R9, R4, 0x2 ;  /* 0x0000000409087211 */ /* 0x000fc400078810ff */
[----:B------:R-:W-:Y:S01]  /*3670*/  IADD3 R23, PT, PT, R18, 0x5, RZ ;  /* 0x0000000512177810 */ /* 0x000fe20007ffe0ff */
[----:B------:R0:W3:Y:S01]  /*3680*/  LDG.E R26, desc[UR8][R26.64+-0x4] ;  /* 0xfffffc081a1a7981 */ /* 0x0000e2000c1e1900 */
[-C--:B------:R-:W-:Y:S01]  /*3690*/  IADD3 R15, P1, PT, R28, R36.reuse, RZ ;  /* 0x000000241c0f7210 */ /* 0x080fe20007f3e0ff */
[----:B------:R-:W-:Y:S01]  /*36a0*/  VIADD R32, R18, 0x6 ;  /* 0x0000000612207836 */ /* 0x000fe20000000000 */
[-C--:B------:R-:W-:Y:S02]  /*36b0*/  LEA.HI.X R7, R7, R5.reuse, R20, 0x2, P3 ;  /* 0x0000000507077211 */ /* 0x080fe400018f1414 */
[----:B------:R-:W-:Y:S02]  /*36c0*/  LEA.HI.X R9, R9, R5, R14, 0x2, P4 ;  /* 0x0000000509097211 */ /* 0x000fe400020f140e */
[----:B------:R-:W-:Y:S01]  /*36d0*/  IADD3 R21, P2, PT, R23, R36, RZ ;  /* 0x0000002417157210 */ /* 0x000fe20007f5e0ff */
[----:B------:R1:W4:Y:S01]  /*36e0*/  LDG.E R6, desc[UR8][R6.64+-0x4] ;  /* 0xfffffc0806067981 */ /* 0x000322000c1e1900 */
[----:B------:R-:W-:-:S02]  /*36f0*/  LEA.HI.X.SX32 R40, R28, R35, 0x1, P1 ;  /* 0x000000231c287211 */ /* 0x000fc400008f0eff */
[-C--:B------:R-:W-:Y:S01]  /*3700*/  LEA R14, P1, R15, R4.reuse, 0x2 ;  /* 0x000000040f0e7211 */ /* 0x080fe200078210ff */
[----:B------:R-:W5:Y:S01]  /*3710*/  LDG.E R8, desc[UR8][R8.64+-0x4] ;  /* 0xfffffc0808087981 */ /* 0x000f62000c1e1900 */
[----:B------:R-:W-:Y:S02]  /*3720*/  LEA.HI.X.SX32 R38, R23, R35, 0x1, P2 ;  /* 0x0000002317267211 */ /* 0x000fe400010f0eff */
[----:B------:R-:W-:Y:S02]  /*3730*/  LEA R20, P2, R21, R4, 0x2 ;  /* 0x0000000415147211 */ /* 0x000fe400078410ff */
[-C--:B------:R-:W-:Y:S02]  /*3740*/  LEA.HI.X R15, R15, R5.reuse, R40, 0x2, P1 ;  /* 0x000000050f0f7211 */ /* 0x080fe400008f1428 */
[----:B------:R-:W-:Y:S02]  /*3750*/  IADD3 R37, P1, PT, R32, R36, RZ ;  /* 0x0000002420257210 */ /* 0x000fe40007f3e0ff */
[----:B0-----:R-:W-:Y:S01]  /*3760*/  IADD3 R27, PT, PT, R18, 0x7, RZ ;  /* 0x00000007121b7810 */ /* 0x001fe20007ffe0ff */
[----:B------:R-:W5:Y:S01]  /*3770*/  LDG.E R14, desc[UR8][R14.64+-0x4] ;  /* 0xfffffc080e0e7981 */ /* 0x000f62000c1e1900 */
[----:B------:R-:W-:-:S02]  /*3780*/  LEA.HI.X R21, R21, R5, R38, 0x2, P2 ;  /* 0x0000000515157211 */ /* 0x000fc400010f1426 */
[----:B------:R-:W-:Y:S02]  /*3790*/  LEA.HI.X.SX32 R38, R32, R35, 0x1, P1 ;  /* 0x0000002320267211 */ /* 0x000fe400008f0eff */
[----:B------:R-:W-:Y:S01]  /*37a0*/  LEA R24, P1, R37, R4, 0x2 ;  /* 0x0000000425187211 */ /* 0x000fe200078210ff */
[----:B------:R-:W5:Y:S01]  /*37b0*/  LDG.E R20, desc[UR8][R20.64+-0x4] ;  /* 0xfffffc0814147981 */ /* 0x000f62000c1e1900 */
[----:B------:R-:W-:Y:S02]  /*37c0*/  IADD3 R36, P2, PT, R27, R36, RZ ;  /* 0x000000241b247210 */ /* 0x000fe40007f5e0ff */
[----:B------:R-:W-:Y:S02]  /*37d0*/  LEA.HI.X R25, R37, R5, R38, 0x2, P1 ;  /* 0x0000000525197211 */ /* 0x000fe400008f1426 */
[----:B------:R-:W-:Y:S02]  /*37e0*/  LEA.HI.X.SX32 R35, R27, R35, 0x1, P2 ;  /* 0x000000231b237211 */ /* 0x000fe400010f0eff */
[C---:B------:R-:W-:Y:S01]  /*37f0*/  LEA R4, P1, R36.reuse, R4, 0x2 ;  /* 0x0000000424047211 */ /* 0x040fe200078210ff */
[----:B------:R-:W5:Y:S03]  /*3800*/  LDG.E R24, desc[UR8][R24.64+-0x4] ;  /* 0xfffffc0818187981 */ /* 0x000f66000c1e1900 */
[----:B------:R-:W-:-:S05]  /*3810*/  LEA.HI.X R5, R36, R5, R35, 0x2, P1 ;  /* 0x0000000524057211 */ /* 0x000fca00008f1423 */
[----:B------:R-:W5:Y:S01]  /*3820*/  LDG.E R4, desc[UR8][R4.64+-0x4] ;  /* 0xfffffc0804047981 */ /* 0x000f62000c1e1900 */
[----:B-1----:R-:W-:Y:S02]  /*3830*/  I2FP.F32.U32 R7, R18 ;  /* 0x0000001200077245 */ /* 0x002fe40000201000 */
[----:B------:R-:W-:-:S03]  /*3840*/  I2FP.F32.U32 R31, R31 ;  /* 0x0000001f001f7245 */ /* 0x000fc60000201000 */
[----:B------:R-:W-:Y:S01]  /*3850*/  FADD R7, R7, 1 ;  /* 0x3f80000007077421 */ /* 0x000fe20000000000 */
[----:B------:R-:W-:Y:S01]  /*3860*/  I2FP.F32.U32 R30, R30 ;  /* 0x0000001e001e7245 */ /* 0x000fe20000201000 */
[----:B------:R-:W-:Y:S01]  /*3870*/  FADD R31, R31, 1 ;  /* 0x3f8000001f1f7421 */ /* 0x000fe20000000000 */
        /* <DEDUP_REMOVED lines=9> */
[----:B------:R-:W-:Y:S02]  /*3910*/  FADD R32, R32, 1 ;  /* 0x3f80000020207421 */ /* 0x000fe40000000000 */
[----:B------:R-:W-:Y:S01]  /*3920*/  FADD R27, R27, 1 ;  /* 0x3f8000001b1b7421 */ /* 0x000fe20000000000 */
[----:B------:R-:W-:Y:S02]  /*3930*/  VIADD R18, R18, 0x8 ;  /* 0x0000000812127836 */ /* 0x000fe40000000000 */
[----:B---3--:R-:W-:Y:S01]  /*3940*/  FFMA R36, R26, R7, R11 ;  /* 0x000000071a247223 */ /* 0x008fe2000000000b */
[----:B------:R-:W-:-:S03]  /*3950*/  FADD R26, R3, R26 ;  /* 0x0000001a031a7221 */ /* 0x000fc60000000000 */
[----:B--2---:R-:W-:Y:S01]  /*3960*/  FFMA R31, R33, R31, R36 ;  /* 0x0000001f211f7223 */ /* 0x004fe20000000024 */
[----:B------:R-:W-:-:S03]  /*3970*/  FADD R33, R26, R33 ;  /* 0x000000211a217221 */ /* 0x000fc60000000000 */
[----:B----4-:R-:W-:Y:S01]  /*3980*/  FFMA R31, R6, R30, R31 ;  /* 0x0000001e061f7223 */ /* 0x010fe2000000001f */
[----:B------:R-:W-:-:S03]  /*3990*/  FADD R33, R33, R6 ;  /* 0x0000000621217221 */ /* 0x000fc60000000000 */
[----:B-----5:R-:W-:Y:S01]  /*39a0*/  FFMA R29, R8, R29, R31 ;  /* 0x0000001d081d7223 */ /* 0x020fe2000000001f */
[----:B------:R-:W-:-:S03]  /*39b0*/  FADD R33, R33, R8 ;  /* 0x0000000821217221 */ /* 0x000fc60000000000 */
[----:B------:R-:W-:Y:S01]  /*39c0*/  FFMA R29, R14, R28, R29 ;  /* 0x0000001c0e1d7223 */ /* 0x000fe2000000001d */
[----:B------:R-:W-:-:S03]  /*39d0*/  FADD R33, R33, R14 ;  /* 0x0000000e21217221 */ /* 0x000fc60000000000 */
[----:B------:R-:W-:Y:S01]  /*39e0*/  FFMA R23, R20, R23, R29 ;  /* 0x0000001714177223 */ /* 0x000fe2000000001d */
[----:B------:R-:W-:-:S03]  /*39f0*/  FADD R33, R33, R20 ;  /* 0x0000001421217221 */ /* 0x000fc60000000000 */
[----:B------:R-:W-:Y:S01]  /*3a00*/  FFMA R23, R24, R32, R23 ;  /* 0x0000002018177223 */ /* 0x000fe20000000017 */
[----:B------:R-:W-:-:S03]  /*3a10*/  FADD R33, R33, R24 ;  /* 0x0000001821217221 */ /* 0x000fc60000000000 */
[----:B------:R-:W-:Y:S01]  /*3a20*/  FFMA R11, R4, R27, R23 ;  /* 0x0000001b040b7223 */ /* 0x000fe20000000017 */
[----:B------:R-:W-:-:S07]  /*3a30*/  FADD R3, R33, R4 ;  /* 0x0000000421037221 */ /* 0x000fce0000000000 */
.L_x_142:
[----:B------:R-:W-:Y:S05]  /*3a40*/  @!P0 BRA `(.L_x_141) ;  /* 0x00000004000c8947 */ /* 0x000fea0003800000 */
        /* <DEDUP_REMOVED lines=9> */
[-C--:B------:R-:W-:Y:S02]  /*3ae0*/  IADD3 R7, P1, PT, R18, R15.reuse, RZ ;  /* 0x0000000f12077210 */ /* 0x080fe40007f3e0ff */
[----:B------:R-:W-:Y:S02]  /*3af0*/  IADD3 R23, P2, PT, R24, R15, RZ ;  /* 0x0000000f18177210 */ /* 0x000fe40007f5e0ff */
[----:B------:R-:W-:-:S02]  /*3b00*/  LEA.HI.X.SX32 R14, R18, R21, 0x1, P1 ;  /* 0x00000015120e7211 */ /* 0x000fc400008f0eff */
[----:B------:R-:W-:Y:S02]  /*3b10*/  LEA.HI.X.SX32 R26, R24, R21, 0x1, P2 ;  /* 0x00000015181a7211 */ /* 0x000fe400010f0eff */
[----:B------:R-:W-:Y:S02]  /*3b20*/  IADD3 R25, P3, PT, R28, R15, RZ ;  /* 0x0000000f1c197210 */ /* 0x000fe40007f7e0ff */
[----:B------:R-:W-:Y:S02]  /*3b30*/  IADD3 R30, PT, PT, R18, 0x3, RZ ;  /* 0x00000003121e7810 */ /* 0x000fe40007ffe0ff */
[-C--:B0-----:R-:W-:Y:S02]  /*3b40*/  LEA R8, P1, R7, R4.reuse, 0x2 ;  /* 0x0000000407087211 */ /* 0x081fe400078210ff */
[----:B------:R-:W-:Y:S02]  /*3b50*/  LEA R6, P2, R23, R4, 0x2 ;  /* 0x0000000417067211 */ /* 0x000fe400078410ff */
[----:B------:R-:W-:-:S02]  /*3b60*/  LEA.HI.X R9, R7, R5, R14, 0x2, P1 ;  /* 0x0000000507097211 */ /* 0x000fc400008f140e */
[----:B------:R-:W-:Y:S02]  /*3b70*/  LEA.HI.X R7, R23, R5, R26, 0x2, P2 ;  /* 0x0000000517077211 */ /* 0x000fe400010f141a */
[----:B------:R-:W-:Y:S01]  /*3b80*/  LEA.HI.X.SX32 R26, R28, R21, 0x1, P3 ;  /* 0x000000151c1a7211 */ /* 0x000fe200018f0eff */
[----:B------:R-:W3:Y:S01]  /*3b90*/  LDG.E R8, desc[UR8][R8.64+-0x4] ;  /* 0xfffffc0808087981 */ /* 0x000ee2000c1e1900 */
[C---:B------:R-:W-:Y:S02]  /*3ba0*/  LEA R14, P1, R25.reuse, R4, 0x2 ;  /* 0x00000004190e7211 */ /* 0x040fe400078210ff */
[C---:B------:R-:W-:Y:S01]  /*3bb0*/  IADD3 R23, P2, PT, R30.reuse, R15, RZ ;  /* 0x0000000f1e177210 */ /* 0x040fe20007f5e0ff */
[----:B------:R-:W4:Y:S01]  /*3bc0*/  LDG.E R6, desc[UR8][R6.64+-0x4] ;  /* 0xfffffc0806067981 */ /* 0x000f22000c1e1900 */
[----:B------:R-:W-:Y:S02]  /*3bd0*/  LEA.HI.X R15, R25, R5, R26, 0x2, P1 ;  /* 0x00000005190f7211 */ /* 0x000fe400008f141a */
[----:B------:R-:W-:-:S02]  /*3be0*/  LEA.HI.X.SX32 R26, R30, R21, 0x1, P2 ;  /* 0x000000151e1a7211 */ /* 0x000fc400010f0eff */
[C---:B------:R-:W-:Y:S01]  /*3bf0*/  LEA R4, P1, R23.reuse, R4, 0x2 ;  /* 0x0000000417047211 */ /* 0x040fe200078210ff */
[----:B------:R-:W5:Y:S03]  /*3c00*/  LDG.E R14, desc[UR8][R14.64+-0x4] ;  /* 0xfffffc080e0e7981 */ /* 0x000f66000c1e1900 */
[----:B------:R-:W-:-:S05]  /*3c10*/  LEA.HI.X R5, R23, R5, R26, 0x2, P1 ;  /* 0x0000000517057211 */ /* 0x000fca00008f141a */
[----:B------:R-:W2:Y:S01]  /*3c20*/  LDG.E R4, desc[UR8][R4.64+-0x4] ;  /* 0xfffffc0804047981 */ /* 0x000ea2000c1e1900 */
[----:B------:R-:W-:Y:S02]  /*3c30*/  I2FP.F32.U32 R21, R18 ;  /* 0x0000001200157245 */ /* 0x000fe40000201000 */
        /* <DEDUP_REMOVED lines=10> */
[----:B----4-:R-:W-:Y:S01]  /*3ce0*/  FFMA R21, R6, R24, R21 ;  /* 0x0000001806157223 */ /* 0x010fe20000000015 */
[----:B------:R-:W-:-:S03]  /*3cf0*/  FADD R3, R3, R6 ;  /* 0x0000000603037221 */ /* 0x000fc60000000000 */
[----:B-----5:R-:W-:Y:S01]  /*3d00*/  FFMA R21, R14, R28, R21 ;  /* 0x0000001c0e157223 */ /* 0x020fe20000000015 */
[----:B------:R-:W-:-:S03]  /*3d10*/  FADD R3, R3, R14 ;  /* 0x0000000e03037221 */ /* 0x000fc60000000000 */
[----:B--2---:R-:W-:Y:S01]  /*3d20*/  FFMA R11, R4, R30, R21 ;  /* 0x0000001e040b7223 */ /* 0x004fe20000000015 */
[----:B------:R-:W-:-:S07]  /*3d30*/  FADD R3, R3, R4 ;  /* 0x0000000403037221 */ /* 0x000fce0000000000 */
.L_x_143:
[----:B------:R-:W-:Y:S05]  /*3d40*/  @!P0 BRA `(.L_x_141) ;  /* 0x00000000004c8947 */ /* 0x000fea0003800000 */
[----:B------:R-:W1:Y:S01]  /*3d50*/  LDCU.64 UR4, c[0x0][0x3c8] ;  /* 0x00007900ff0477ac */ /* 0x000e620008000a00 */
[----:B------:R-:W-:Y:S02]  /*3d60*/  IADD3 R7, P0, PT, R17, R16, RZ ;  /* 0x0000001011077210 */ /* 0x000fe40007f1e0ff */
[----:B------:R-:W-:Y:S02]  /*3d70*/  IADD3 R20, PT, PT, -R20, RZ, RZ ;  /* 0x000000ff14147210 */ /* 0x000fe40007ffe1ff */
[----:B------:R-:W-:Y:S01]  /*3d80*/  LEA.HI.X.SX32 R9, R16, RZ, 0x1, P0 ;  /* 0x000000ff10097211 */ /* 0x000fe200000f0eff */
[----:B-1----:R-:W-:-:S04]  /*3d90*/  UIADD3 UR4, UP0, UPT, UR4, -0x4, URZ ;  /* 0xfffffffc04047890 */ /* 0x002fc8000ff1e0ff */
[----:B------:R-:W-:-:S12]  /*3da0*/  UIADD3.X UR5, UPT, UPT, UR5, -0x1, URZ, UP0, !UPT ;  /* 0xffffffff05057890 */ /* 0x000fd800087fe4ff */
.L_x_144:
[----:B0-----:R-:W-:-:S04]  /*3db0*/  IADD3 R5, P0, PT, R18, R7, RZ ;  /* 0x0000000712057210 */ /* 0x001fc80007f1e0ff */
[----:B------:R-:W-:Y:S02]  /*3dc0*/  LEA.HI.X.SX32 R6, R18, R9, 0x1, P0 ;  /* 0x0000000912067211 */ /* 0x000fe400000f0eff */
[----:B------:R-:W-:-:S04]  /*3dd0*/  LEA R4, P0, R5, UR4, 0x2 ;  /* 0x0000000405047c11 */ /* 0x000fc8000f8010ff */
[----:B------:R-:W-:-:S05]  /*3de0*/  LEA.HI.X R5, R5, UR5, R6, 0x2, P0 ;  /* 0x0000000505057c11 */ /* 0x000fca00080f1406 */
[----:B------:R-:W3:Y:S01]  /*3df0*/  LDG.E R4, desc[UR8][R4.64] ;  /* 0x0000000804047981 */ /* 0x000ee2000c1e1900 */
[----:B------:R-:W-:Y:S01]  /*3e00*/  VIADD R20, R20, 0x1 ;  /* 0x0000000114147836 */ /* 0x000fe20000000000 */
[----:B------:R-:W-:Y:S02]  /*3e10*/  I2FP.F32.U32 R6, R18 ;  /* 0x0000001200067245 */ /* 0x000fe40000201000 */
[----:B------:R-:W-:Y:S02]  /*3e20*/  IADD3 R18, PT, PT, R18, 0x1, RZ ;  /* 0x0000000112127810 */ /* 0x000fe40007ffe0ff */
[----:B------:R-:W-:Y:S01]  /*3e30*/  ISETP.NE.AND P0, PT, R20, RZ, PT ;  /* 0x000000ff1400720c */ /* 0x000fe20003f05270 */
[----:B------:R-:W-:-:S04]  /*3e40*/  FADD R6, R6, 1 ;  /* 0x3f80000006067421 */ /* 0x000fc80000000000 */
[C---:B---3--:R-:W-:Y:S01]  /*3e50*/  FFMA R11, R4.reuse, R6, R11 ;  /* 0x00000006040b7223 */ /* 0x048fe2000000000b */
[----:B------:R-:W-:-:S07]  /*3e60*/  FADD R3, R4, R3 ;  /* 0x0000000304037221 */ /* 0x000fce0000000000 */
[----:B------:R-:W-:Y:S05]  /*3e70*/  @P0 BRA `(.L_x_144) ;  /* 0xfffffffc00cc0947 */ /* 0x000fea000383ffff */
.L_x_141:
[----:B0-----:R-:W0:Y:S01]  /*3e80*/  LDC.64 R4, c[0x0][0x3c8] ;  /* 0x0000f200ff047b82 */ /* 0x001e220000000a00 */
[----:B------:R-:W-:-:S05]  /*3e90*/  IADD3 R10, PT, PT, R10, R13, R17 ;  /* 0x0000000d0a0a7210 */ /* 0x000fca0007ffe011 */
        /* <DEDUP_REMOVED lines=11> */
[----:B0-----:R-:W-:Y:S06]  /*3f50*/  @!P0 BRA `(.L_x_145) ;  /* 0x0000000000108947 */ /* 0x001fec0003800000 */
[----:B------:R-:W-:Y:S01]  /*3f60*/  IMAD.MOV.U32 R3, RZ, RZ, R9 ;  /* 0x000000ffff037224 */ /* 0x000fe200078e0009 */
[----:B------:R-:W-:Y:S02]  /*3f70*/  MOV R4, R2 ;  /* 0x0000000200047202 */ /* 0x000fe40000000f00 */
[----:B------:R-:W-:-:S07]  /*3f80*/  MOV R24, 0x3fa0 ;  /* 0x00003fa000187802 */ /* 0x000fce0000000f00 */
[----:B--2---:R-:W-:Y:S05]  /*3f90*/  CALL.REL.NOINC `($__internal_3_$__cuda_sm3x_div_rn_noftz_f32_slowpath) ;  /* 0x0000000c00807944 */ /* 0x004fea0003c00000 */
.L_x_145:
[----:B--2---:R-:W0:Y:S01]  /*3fa0*/  LDC.64 R26, c[0x0][0x3c8] ;  /* 0x0000f200ff1a7b82 */ /* 0x004e220000000a00 */
[----:B------:R-:W-:Y:S01]  /*3fb0*/  IADD3 R5, P0, PT, R17, R16, RZ ;  /* 0x0000001011057210 */ /* 0x000fe20007f1e0ff */
[----:B------:R-:W1:Y:S03]  /*3fc0*/  LDCU UR4, c[0x0][0x3b8] ;  /* 0x00007700ff0477ac */ /* 0x000e660008000800 */
[----:B------:R-:W-:-:S03]  /*3fd0*/  LEA.HI.X.SX32 R14, R16, RZ, 0x1, P0 ;  /* 0x000000ff100e7211 */ /* 0x000fc600000f0eff */
[----:B------:R-:W2:Y:S01]  /*3fe0*/  LDC.64 R6, c[0x0][0x3d0] ;  /* 0x0000f400ff067b82 */ /* 0x000ea20000000a00 */
[----:B0-----:R-:W-:-:S04]  /*3ff0*/  LEA R4, P0, R5, R26, 0x2 ;  /* 0x0000001a05047211 */ /* 0x001fc800078010ff */
[----:B------:R-:W-:Y:S01]  /*4000*/  LEA.HI.X R5, R5, R27, R14, 0x2, P0 ;  /* 0x0000001b05057211 */ /* 0x000fe200000f140e */
[----:B--2---:R-:W-:-:S05]  /*4010*/  IMAD.WIDE R10, R10, 0x4, R6 ;  /* 0x000000040a0a7825 */ /* 0x004fca00078e0206 */
[----:B------:R0:W-:Y:S04]  /*4020*/  STG.E desc[UR8][R10.64], R3 ;  /* 0x000000030a007986 */ /* 0x0001e8000c101908 */
[----:B------:R0:W5:Y:S01]  /*4030*/  LDG.E R13, desc[UR8][R4.64+-0x4] ;  /* 0xfffffc08040d7981 */ /* 0x000162000c1e1900 */
[----:B-1----:R-:W-:-:S13]  /*4040*/  ISETP.GE.AND P0, PT, R12, UR4, PT ;  /* 0x000000040c007c0c */ /* 0x002fda000bf06270 */
[----:B0-----:R-:W-:Y:S05]  /*4050*/  @P0 EXIT ;  /* 0x000000000000094d */ /* 0x001fea0003800000 */
[----:B------:R-:W-:Y:S02]  /*4060*/  IMAD.IADD R16, R19, 0x1, R16 ;  /* 0x0000000113107824 */ /* 0x000fe400078e0210 */
[----:B------:R-:W-:-:S03]  /*4070*/  FADD R5, R9, -R8 ;  /* 0x8000000809057221 */ /* 0x000fc60000000000 */
[----:B------:R-:W-:-:S04]  /*4080*/  IADD3 R7, PT, PT, -R16, UR4, RZ ;  /* 0x0000000410077c10 */ /* 0x000fc8000fffe1ff */
[----:B------:R-:W-:-:S04]  /*4090*/  IADD3 R3, PT, PT, R7, 0x1, RZ ;  /* 0x0000000107037810 */ /* 0x000fc80007ffe0ff */
[----:B------:R-:W-:Y:S01]  /*40a0*/  LOP3.LUT P0, R4, R3, 0x3, RZ, 0xc0, !PT ;  /* 0x0000000303047812 */ /* 0x000fe2000780c0ff */
[----:B-----5:R-:W-:-:S12]  /*40b0*/  FADD R3, R8, -R13 ;  /* 0x8000000d08037221 */ /* 0x020fd80000000000 */
[----:B------:R-:W-:Y:S05]  /*40c0*/  @!P0 BRA `(.L_x_146) ;  /* 0x0000000000988947 */ /* 0x000fea0003800000 */
[----:B------:R-:W0:Y:S01]  /*40d0*/  LDCU UR4, c[0x0][0x3c0] ;  /* 0x00007800ff0477ac */ /* 0x000e220008000800 */
[----:B------:R-:W1:Y:S01]  /*40e0*/  LDC.64 R8, c[0x0][0x3c8] ;  /* 0x0000f200ff087b82 */ /* 0x000e620000000a00 */
[----:B------:R-:W-:-:S03]  /*40f0*/  IMAD.WIDE.U32 R10, R19, 0x4, RZ ;  /* 0x00000004130a7825 */ /* 0x000fc600078e00ff */
[----:B------:R-:W-:-:S04]  /*4100*/  IADD3 R26, P0, PT, -R10, R26, RZ ;  /* 0x0000001a0a1a7210 */ /* 0x000fc80007f1e1ff */
[----:B------:R-:W2:Y:S01]  /*4110*/  LDC.64 R14, c[0x0][0x3d0] ;  /* 0x0000f400ff0e7b82 */ /* 0x000ea20000000a00 */
[----:B------:R-:W-:Y:S01]  /*4120*/  IMAD.X R27, R27, 0x1, ~R11, P0 ;  /* 0x000000011b1b7824 */ /* 0x000fe200000e0e0b */
[----:B------:R-:W-:Y:S02]  /*4130*/  IADD3 R11, PT, PT, -R4, RZ, RZ ;  /* 0x000000ff040b7210 */ /* 0x000fe40007ffe1ff */
[----:B0-----:R-:W-:-:S04]  /*4140*/  IADD3 R22, PT, PT, R22, UR4, R19 ;  /* 0x0000000416167c10 */ /* 0x001fc8000fffe013 */
[----:B------:R-:W-:-:S07]  /*4150*/  IADD3 R13, PT, PT, R22, -0x1, R17 ;  /* 0xffffffff160d7810 */ /* 0x000fce0007ffe011 */
.L_x_148:
[----:B-1----:R-:W-:-:S06]  /*4160*/  IMAD.WIDE R22, R13, 0x4, R8 ;  /* 0x000000040d167825 */ /* 0x002fcc00078e0208 */
[----:B------:R-:W3:Y:S01]  /*4170*/  LDG.E R22, desc[UR8][R22.64] ;  /* 0x0000000816167981 */ /* 0x000ee2000c1e1900 */
[----:B------:R-:W0:Y:S01]  /*4180*/  MUFU.RCP R21, R2 ;  /* 0x0000000200157308 */ /* 0x000e220000001000 */
[----:B------:R-:W-:Y:S02]  /*4190*/  IMAD.MOV.U32 R12, RZ, RZ, R16 ;  /* 0x000000ffff0c7224 */ /* 0x000fe400078e0010 */
[----:B------:R-:W-:-:S04]  /*41a0*/  IMAD.WIDE R36, R13, 0x4, R26 ;  /* 0x000000040d247825 */ /* 0x000fc800078e021a */
[----:B0-----:R-:W-:-:S04]  /*41b0*/  FFMA R4, R21, -R2, 1 ;  /* 0x3f80000015047423 */ /* 0x001fc80000000802 */
[----:B------:R-:W-:Y:S01]  /*41c0*/  FFMA R4, R21, R4, R21 ;  /* 0x0000000415047223 */ /* 0x000fe20000000015 */
[----:B---3--:R-:W-:Y:S01]  /*41d0*/  FFMA R21, R0, R22, R5 ;  /* 0x0000001600157223 */ /* 0x008fe20000000005 */
[----:B------:R-:W-:Y:S01]  /*41e0*/  FADD R10, R22, R3 ;  /* 0x00000003160a7221 */ /* 0x000fe20000000000 */
[----:B--2---:R-:W-:Y:S02]  /*41f0*/  IMAD.WIDE R22, R13, 0x4, R14 ;  /* 0x000000040d167825 */ /* 0x004fe400078e020e */
[----:B------:R-:W0:Y:S02]  /*4200*/  FCHK P0, R21, R2 ;  /* 0x0000000215007302 */ /* 0x000e240000000000 */
[----:B------:R-:W-:-:S04]  /*4210*/  FFMA R5, R4, R21, RZ ;  /* 0x0000001504057223 */ /* 0x000fc800000000ff */
[----:B------:R-:W-:-:S04]  /*4220*/  FFMA R6, R5, -R2, R21 ;  /* 0x8000000205067223 */ /* 0x000fc80000000015 */
[----:B------:R-:W-:Y:S01]  /*4230*/  FFMA R25, R4, R6, R5 ;  /* 0x0000000604197223 */ /* 0x000fe20000000005 */
[----:B0-----:R-:W-:Y:S06]  /*4240*/  @!P0 BRA `(.L_x_147) ;  /* 0x0000000000148947 */ /* 0x001fec0003800000 */
[----:B------:R-:W-:Y:S01]  /*4250*/  MOV R3, R21 ;  /* 0x0000001500037202 */ /* 0x000fe20000000f00 */
[----:B------:R-:W-:Y:S01]  /*4260*/  IMAD.MOV.U32 R4, RZ, RZ, R2 ;  /* 0x000000ffff047224 */ /* 0x000fe200078e0002 */
[----:B------:R-:W-:-:S07]  /*4270*/  MOV R24, 0x4290 ;  /* 0x0000429000187802 */ /* 0x000fce0000000f00 */
[----:B------:R-:W-:Y:S05]  /*4280*/  CALL.REL.NOINC `($__internal_3_$__cuda_sm3x_div_rn_noftz_f32_slowpath) ;  /* 0x0000000800c47944 */ /* 0x000fea0003c00000 */
[----:B------:R-:W-:-:S07]  /*4290*/  MOV R25, R3 ;  /* 0x0000000300197202 */ /* 0x000fce0000000f00 */
.L_x_147:
[----:B------:R0:W-:Y:S04]  /*42a0*/  STG.E desc[UR8][R22.64], R25 ;  /* 0x0000001916007986 */ /* 0x0001e8000c101908 */
[----:B------:R-:W2:Y:S01]  /*42b0*/  LDG.E R37, desc[UR8][R36.64+0x4] ;  /* 0x0000040824257981 */ /* 0x000ea2000c1e1900 */
[----:B------:R-:W-:Y:S02]  /*42c0*/  VIADD R11, R11, 0x1 ;  /* 0x000000010b0b7836 */ /* 0x000fe40000000000 */
[----:B------:R-:W-:Y:S01]  /*42d0*/  FADD R5, R21, -R10 ;  /* 0x8000000a15057221 */ /* 0x000fe20000000000 */
[----:B------:R-:W-:Y:S01]  /*42e0*/  IADD3 R13, PT, PT, R13, 0x1, RZ ;  /* 0x000000010d0d7810 */ /* 0x000fe20007ffe0ff */
[----:B------:R-:W-:Y:S01]  /*42f0*/  VIADD R16, R12, 0x1 ;  /* 0x000000010c107836 */ /* 0x000fe20000000000 */
[----:B------:R-:W-:Y:S01]  /*4300*/  ISETP.NE.AND P0, PT, R11, RZ, PT ;  /* 0x000000ff0b00720c */ /* 0x000fe20003f05270 */
[----:B--2---:R-:W-:-:S12]  /*4310*/  FADD R3, R10, -R37 ;  /* 0x800000250a037221 */ /* 0x004fd80000000000 */
[----:B0-----:R-:W-:Y:S05]  /*4320*/  @P0 BRA `(.L_x_148) ;  /* 0xfffffffc008c0947 */ /* 0x001fea000383ffff */
.L_x_146:
[----:B------:R-:W-:-:S13]  /*4330*/  ISETP.GE.U32.AND P0, PT, R7, 0x3, PT ;  /* 0x000000030700780c */ /* 0x000fda0003f06070 */
[----:B------:R-:W-:Y:S05]  /*4340*/  @!P0 EXIT ;  /* 0x000000000000894d */ /* 0x000fea0003800000 */
[----:B------:R-:W0:Y:S01]  /*4350*/  LDCU.64 UR6, c[0x0][0x3c8] ;  /* 0x00007900ff0677ac */ /* 0x000e220008000a00 */
[----:B------:R-:W-:Y:S01]  /*4360*/  IMAD.WIDE.U32 R6, R19, 0x4, RZ ;  /* 0x0000000413067825 */ /* 0x000fe200078e00ff */
[----:B------:R-:W-:Y:S01]  /*4370*/  IADD3 R17, PT, PT, R17, R12, RZ ;  /* 0x0000000c11117210 */ /* 0x000fe20007ffe0ff */
[----:B------:R-:W1:Y:S03]  /*4380*/  LDCU.64 UR4, c[0x0][0x3d0] ;  /* 0x00007a00ff0477ac */ /* 0x000e660008000a00 */
[C---:B------:R-:W-:Y:S01]  /*4390*/  IADD3 R11, PT, PT, R17.reuse, 0x1, RZ ;  /* 0x00000001110b7810 */ /* 0x040fe20007ffe0ff */
[----:B------:R-:W-:Y:S01]  /*43a0*/  VIADD R10, R17, 0x2 ;  /* 0x00000002110a7836 */ /* 0x000fe20000000000 */
[----:B------:R-:W2:Y:S01]  /*43b0*/  LDCU UR10, c[0x0][0x3b8] ;  /* 0x00007700ff0a77ac */ /* 0x000ea20008000800 */
[----:B0-----:R-:W-:Y:S01]  /*43c0*/  IADD3 R8, P0, PT, -R6, UR6, RZ ;  /* 0x0000000606087c10 */ /* 0x001fe2000ff1e1ff */
[----:B------:R-:W-:-:S03]  /*43d0*/  UIADD3 UR6, UP0, UPT, UR6, 0x8, URZ ;  /* 0x0000000806067890 */ /* 0x000fc6000ff1e0ff */
[----:B------:R-:W-:Y:S01]  /*43e0*/  IADD3.X R9, PT, PT, ~R7, UR7, RZ, P0, !PT ;  /* 0x0000000707097c10 */ /* 0x000fe200087fe5ff */
[----:B-1----:R-:W-:Y:S01]  /*43f0*/  UIADD3 UR4, UP1, UPT, UR4, 0x8, URZ ;  /* 0x0000000804047890 */ /* 0x002fe2000ff3e0ff */
[----:B------:R-:W-:Y:S01]  /*4400*/  IADD3 R36, P0, PT, R8, 0x4, RZ ;  /* 0x0000000408247810 */ /* 0x000fe20007f1e0ff */
[----:B------:R-:W-:Y:S01]  /*4410*/  UIADD3.X UR7, UPT, UPT, URZ, UR7, URZ, UP0, !UPT ;  /* 0x00000007ff077290 */ /* 0x000fe200087fe4ff */
[----:B--2---:R-:W-:Y:S01]  /*4420*/  VIADD R12, R12, -UR10 ;  /* 0x8000000a0c0c7c36 */ /* 0x004fe20008000000 */
[----:B------:R-:W-:Y:S01]  /*4430*/  IADD3 R7, PT, PT, R17, 0x3, RZ ;  /* 0x0000000311077810 */ /* 0x000fe20007ffe0ff */
[----:B------:R-:W-:Y:S01]  /*4440*/  UIADD3.X UR5, UPT, UPT, URZ, UR5, URZ, UP1, !UPT ;  /* 0x00000005ff057290 */ /* 0x000fe20008ffe4ff */
[----:B------:R-:W-:-:S11]  /*4450*/  IMAD.X R37, RZ, RZ, R9, P0 ;  /* 0x000000ffff257224 */ /* 0x000fd600000e0609 */
.L_x_153:
[----:B------:R-:W-:Y:S01]  /*4460*/  MOV R20, UR6 ;  /* 0x0000000600147c02 */ /* 0x000fe20008000f00 */
[----:B------:R-:W-:-:S04]  /*4470*/  IMAD.U32 R21, RZ, RZ, UR7 ;  /* 0x00000007ff157e24 */ /* 0x000fc8000f8e00ff */
[----:B------:R-:W-:-:S05]  /*4480*/  IMAD.WIDE R20, R17, 0x4, R20 ;  /* 0x0000000411147825 */ /* 0x000fca00078e0214 */
[----:B------:R-:W2:Y:S01]  /*4490*/  LDG.E R6, desc[UR8][R20.64+-0x8] ;  /* 0xfffff80814067981 */ /* 0x000ea2000c1e1900 */
[----:B------:R-:W0:Y:S01]  /*44a0*/  MUFU.RCP R13, R2 ;  /* 0x00000002000d7308 */ /* 0x000e220000001000 */
[----:B------:R-:W-:Y:S01]  /*44b0*/  MOV R18, UR4 ;  /* 0x0000000400127c02 */ /* 0x000fe20008000f00 */
[----:B------:R-:W-:Y:S02]  /*44c0*/  IMAD.U32 R19, RZ, RZ, UR5 ;  /* 0x00000005ff137e24 */ /* 0x000fe4000f8e00ff */
[----:B------:R-:W-:-:S04]  /*44d0*/  IMAD.WIDE R38, R11, 0x4, R36 ;  /* 0x000000040b267825 */ /* 0x000fc800078e0224 */
[----:B------:R-:W-:-:S04]  /*44e0*/  IMAD.WIDE R26, R10, 0x4, R36 ;  /* 0x000000040a1a7825 */ /* 0x000fc800078e0224 */
[----:B------:R-:W-:-:S04]  /*44f0*/  IMAD.WIDE R22, R7, 0x4, R36 ;  /* 0x0000000407167825 */ /* 0x000fc800078e0224 */
[----:B------:R-:W-:-:S04]  /*4500*/  IMAD.WIDE R40, R17, 0x4, R8 ;  /* 0x0000000411287825 */ /* 0x000fc800078e0208 */
[----:B0-----:R-:W-:Y:S01]  /*4510*/  FFMA R4, R13, -R2, 1 ;  /* 0x3f8000000d047423 */ /* 0x001fe20000000802 */
[----:B------:R-:W-:-:S04]  /*4520*/  IMAD.WIDE R18, R17, 0x4, R18 ;  /* 0x0000000411127825 */ /* 0x000fc800078e0212 */
[----:B------:R-:W-:Y:S01]  /*4530*/  FFMA R4, R13, R4, R13 ;  /* 0x000000040d047223 */ /* 0x000fe2000000000d */
[----:B--2---:R-:W-:Y:S01]  /*4540*/  FFMA R15, R0, R6, R5 ;  /* 0x00000006000f7223 */ /* 0x004fe20000000005 */
[----:B------:R-:W-:-:S03]  /*4550*/  FADD R13, R6, R3 ;  /* 0x00000003060d7221 */ /* 0x000fc60000000000 */
[----:B------:R-:W0:Y:S01]  /*4560*/  FCHK P0, R15, R2 ;  /* 0x000000020f007302 */ /* 0x000e220000000000 */
        /* <DEDUP_REMOVED lines=8> */
.L_x_149:
[----:B------:R0:W-:Y:S04]  /*45f0*/  STG.E desc[UR8][R18.64+-0x8], R3 ;  /* 0xfffff80312007986 */ /* 0x0001e8000c101908 */
[----:B------:R-:W2:Y:S04]  /*4600*/  LDG.E R6, desc[UR8][R20.64+-0x4] ;  /* 0xfffffc0814067981 */ /* 0x000ea8000c1e1900 */
        /* <DEDUP_REMOVED lines=16> */
[----:B------:R-:W-:Y:S05]  /*4710*/  CALL.REL.NOINC `($__internal_3_$__cuda_sm3x_div_rn_noftz_f32_slowpath) ;  /* 0x0000000400a07944 */ /* 0x000fea0003c00000 */
.L_x_150:
        /* <DEDUP_REMOVED lines=19> */
.L_x_151:
        /* <DEDUP_REMOVED lines=19> */
[----:B------:R-:W-:-:S07]  /*4980*/  MOV R21, R3 ;  /* 0x0000000300157202 */ /* 0x000fce0000000f00 */
.L_x_152:
[----:B------:R0:W-:Y:S04]  /*4990*/  STG.E desc[UR8][R18.64+0x4], R21 ;  /* 0x0000041512007986 */ /* 0x0001e8000c101908 */
[----:B------:R-:W2:Y:S01]  /*49a0*/  LDG.E R22, desc[UR8][R22.64] ;  /* 0x0000000816167981 */ /* 0x000ea2000c1e1900 */
[----:B------:R-:W-:Y:S02]  /*49b0*/  VIADD R12, R12, 0x4 ;  /* 0x000000040c0c7836 */ /* 0x000fe40000000000 */
[----:B------:R-:W-:Y:S01]  /*49c0*/  FADD R5, R15, -R13 ;  /* 0x8000000d0f057221 */ /* 0x000fe20000000000 */
[----:B------:R-:W-:Y:S01]  /*49d0*/  IADD3 R11, PT, PT, R11, 0x4, RZ ;  /* 0x000000040b0b7810 */ /* 0x000fe20007ffe0ff */
[----:B------:R-:W-:Y:S01]  /*49e0*/  VIADD R10, R10, 0x4 ;  /* 0x000000040a0a7836 */ /* 0x000fe20000000000 */
[----:B------:R-:W-:Y:S01]  /*49f0*/  IADD3 R7, PT, PT, R7, 0x4, RZ ;  /* 0x0000000407077810 */ /* 0x000fe20007ffe0ff */
[----:B------:R-:W-:Y:S01]  /*4a00*/  VIADD R17, R17, 0x4 ;  /* 0x0000000411117836 */ /* 0x000fe20000000000 */
[----:B------:R-:W-:Y:S01]  /*4a10*/  ISETP.NE.AND P0, PT, R12, RZ, PT ;  /* 0x000000ff0c00720c */ /* 0x000fe20003f05270 */
[----:B--2---:R-:W-:-:S12]  /*4a20*/  FADD R3, R13, -R22 ;  /* 0x800000160d037221 */ /* 0x004fd80000000000 */
[----:B0-----:R-:W-:Y:S05]  /*4a30*/  @P0 BRA `(.L_x_153) ;  /* 0xfffffff800880947 */ /* 0x001fea000383ffff */
[----:B------:R-:W-:Y:S05]  /*4a40*/  EXIT ;  /* 0x000000000000794d */ /* 0x000fea0003800000 */
        .weak           $__internal_2_$__cuda_sm20_rcp_rn_f32_slowpath
        .type           $__internal_2_$__cuda_sm20_rcp_rn_f32_slowpath,@function
        .size           $__internal_2_$__cuda_sm20_rcp_rn_f32_slowpath,($__internal_3_$__cuda_sm3x_div_rn_noftz_f32_slowpath - $__internal_2_$__cuda_sm20_rcp_rn_f32_slowpath)
$__internal_2_$__cuda_sm20_rcp_rn_f32_slowpath:
[----:B------:R-:W-:Y:S01]  /*4a50*/  SHF.L.U32 R5, R28, 0x1, RZ ;  /* 0x000000011c057819 */ /* 0x000fe200000006ff */
[----:B------:R-:W-:-:S03]  /*4a60*/  IMAD.MOV.U32 R3, RZ, RZ, R28 ;  /* 0x000000ffff037224 */ /* 0x000fc600078e001c */
        /* <DEDUP_REMOVED lines=8> */
[----:B--2---:R-:W3:Y:S02]  /*4af0*/  MUFU.RCP R3, R28 ;  /* 0x0000001c00037308 */ /* 0x004ee40000001000 */
[----:B---3--:R-:W-:-:S04]  /*4b00*/  FFMA R5, R28, R3, -1 ;  /* 0xbf8000001c057423 */ /* 0x008fc80000000003 */
[----:B------:R-:W-:-:S04]  /*4b10*/  FADD.FTZ R30, -R5, -RZ ;  /* 0x800000ff051e7221 */ /* 0x000fc80000010100 */
[----:B------:R-:W-:-:S04]  /*4b20*/  FFMA R3, R3, R30, R3 ;  /* 0x0000001e03037223 */ /* 0x000fc80000000003 */
[----:B------:R-:W-:Y:S01]  /*4b30*/  FFMA R5, R3, 1.84467440737095516160e+19, RZ ;  /* 0x5f80000003057823 */ /* 0x000fe200000000ff */
[----:B------:R-:W-:Y:S06]  /*4b40*/  BRA `(.L_x_155) ;  /* 0x0000000000887947 */ /* 0x000fec0003800000 */
.L_x_154:
[----:B------:R-:W-:-:S05]  /*4b50*/  VIADD R35, R5, 0xffffff03 ;  /* 0xffffff0305237836 */ /* 0x000fca0000000000 */
[----:B------:R-:W-:-:S13]  /*4b60*/  ISETP.GT.U32.AND P0, PT, R35, 0x1, PT ;  /* 0x000000012300780c */ /* 0x000fda0003f04070 */
[----:B------:R-:W-:Y:S05]  /*4b70*/  @P0 BRA `(.L_x_156) ;  /* 0x0000000000780947 */ /* 0x000fea0003800000 */
[----:B------:R-:W-:Y:S01]  /*4b80*/  LOP3.LUT R28, R3, 0x7fffff, RZ, 0xc0, !PT ;  /* 0x007fffff031c7812 */ /* 0x000fe200078ec0ff */
[----:B------:R-:W-:-:S03]  /*4b90*/  HFMA2 R32, -RZ, RZ, 0, 1.78813934326171875e-07 ;  /* 0x00000003ff207431 */ /* 0x000fc600000001ff */
[----:B------:R-:W-:-:S04]  /*4ba0*/  LOP3.LUT R28, R28, 0x3f800000, RZ, 0xfc, !PT ;  /* 0x3f8000001c1c7812 */ /* 0x000fc800078efcff */
[----:B------:R-:W0:Y:S01]  /*4bb0*/  MUFU.RCP R29, R28 ;  /* 0x0000001c001d7308 */ /* 0x000e220000001000 */
[----:B------:R-:W-:Y:S01]  /*4bc0*/  SHF.L.U32 R32, R32, R35, RZ ;  /* 0x0000002320207219 */ /* 0x000fe200000006ff */
        /* <DEDUP_REMOVED lines=8> */
[----:B------:R-:W-:-:S03]  /*4c50*/  LOP3.LUT R32, R32, R29, RZ, 0xc0, !PT ;  /* 0x0000001d20207212 */ /* 0x000fc600078ec0ff */
[----:B------:R-:W-:Y:S01]  /*4c60*/  IMAD.MOV R30, RZ, RZ, -R30 ;  /* 0x000000ffff1e7224 */ /* 0x000fe200078e0a1e */
[----:B------:R-:W-:-:S04]  /*4c70*/  SHF.R.U32.HI R32, RZ, R35, R32 ;  /* 0x00000023ff207219 */ /* 0x000fc80000011620 */
[----:B------:R-:W-:Y:S02]  /*4c80*/  LOP3.LUT P2, RZ, R30, R35, R29, 0xf8, !PT ;  /* 0x000000231eff7212 */ /* 0x000fe4000784f81d */
[C---:B------:R-:W-:Y:S02]  /*4c90*/  LOP3.LUT P0, RZ, R32.reuse, 0x1, RZ, 0xc0, !PT ;  /* 0x0000000120ff7812 */ /* 0x040fe4000780c0ff */
[----:B------:R-:W-:-:S04]  /*4ca0*/  LOP3.LUT P3, RZ, R32, 0x2, RZ, 0xc0, !PT ;  /* 0x0000000220ff7812 */ /* 0x000fc8000786c0ff */
[----:B------:R-:W-:Y:S02]  /*4cb0*/  PLOP3.LUT P0, PT, P0, P2, P3, 0xe0, 0x0 ;  /* 0x000000000000781c */ /* 0x000fe40000705c30 */
[----:B------:R-:W-:Y:S02]  /*4cc0*/  LOP3.LUT P2, RZ, R3, 0x7fffff, RZ, 0xc0, !PT ;  /* 0x007fffff03ff7812 */ /* 0x000fe4000784c0ff */
[----:B------:R-:W-:-:S04]  /*4cd0*/  SEL R28, RZ, 0x1, !P0 ;  /* 0x00000001ff1c7807 */ /* 0x000fc80004000000 */
[----:B------:R-:W-:-:S04]  /*4ce0*/  IADD3 R28, PT, PT, -R28, RZ, RZ ;  /* 0x000000ff1c1c7210 */ /* 0x000fc80007ffe1ff */
[----:B------:R-:W-:Y:S01]  /*4cf0*/  ISETP.GE.AND P0, PT, R28, RZ, PT ;  /* 0x000000ff1c00720c */ /* 0x000fe20003f06270 */
[----:B------:R-:W-:-:S05]  /*4d00*/  VIADD R28, R5, 0xffffff04 ;  /* 0xffffff04051c7836 */ /* 0x000fca0000000000 */
[----:B------:R-:W-:-:S07]  /*4d10*/  SHF.R.U32.HI R28, RZ, R28, R29 ;  /* 0x0000001cff1c7219 */ /* 0x000fce000001161d */
[----:B------:R-:W-:-:S05]  /*4d20*/  @!P0 IADD3 R28, PT, PT, R28, 0x1, RZ ;  /* 0x000000011c1c8810 */ /* 0x000fca0007ffe0ff */
[----:B------:R-:W-:-:S05]  /*4d30*/  @!P2 IMAD.SHL.U32 R28, R28, 0x2, RZ ;  /* 0x000000021c1ca824 */ /* 0x000fca00078e00ff */
[----:B------:R-:W-:Y:S01]  /*4d40*/  LOP3.LUT R5, R28, 0x80000000, R3, 0xf8, !PT ;  /* 0x800000001c057812 */ /* 0x000fe200078ef803 */
[----:B------:R-:W-:Y:S06]  /*4d50*/  BRA `(.L_x_155) ;  /* 0x0000000000047947 */ /* 0x000fec0003800000 */
.L_x_156:
[----:B------:R0:W1:Y:S02]  /*4d60*/  MUFU.RCP R5, R3 ;  /* 0x0000000300057308 */ /* 0x0000640000001000 */
.L_x_155:
[----:B0123--:R-:W-:Y:S01]  /*4d70*/  MOV R3, R5 ;  /* 0x0000000500037202 */ /* 0x00ffe20000000f00 */
[----:B------:R-:W-:-:S04]  /*4d80*/  IMAD.MOV.U32 R5, RZ, RZ, 0x0 ;  /* 0x00000000ff057424 */ /* 0x000fc800078e00ff */
[----:B------:R-:W-:Y:S05]  /*4d90*/  RET.REL.NODEC R4 `(uma_batch_f32) ;  /* 0xffffffb004987950 */ /* 0x000fea0003c3ffff */
        .weak           $__internal_3_$__cuda_sm3x_div_rn_noftz_f32_slowpath
        .type           $__internal_3_$__cuda_sm3x_div_rn_noftz_f32_slowpath,@function
        .size           $__internal_3_$__cuda_sm3x_div_rn_noftz_f32_slowpath,(.L_x_172 - $__internal_3_$__cuda_sm3x_div_rn_noftz_f32_slowpath)
$__internal_3_$__cuda_sm3x_div_rn_noftz_f32_slowpath:
        /* <DEDUP_REMOVED lines=29> */
[----:B------:R-:W-:Y:S01]  /*4f70*/  @P0 IMAD.MOV.U32 R5, RZ, RZ, RZ ;  /* 0x000000ffff050224 */ /* 0x000fe200078e00ff */
[----:B------:R-:W-:Y:S01]  /*4f80*/  @!P0 MOV R5, 0xffffffc0 ;  /* 0xffffffc000058802 */ /* 0x000fe20000000f00 */
[----:B------:R-:W-:Y:S01]  /*4f90*/  @!P0 FFMA R3, R3, 1.84467440737095516160e+19, RZ ;  /* 0x5f80000003038823 */ /* 0x000fe200000000ff */
[----:B------:R-:W-:-:S03]  /*4fa0*/  @!P2 FFMA R4, R4, 1.84467440737095516160e+19, RZ ;  /* 0x5f8000000404a823 */ /* 0x000fc600000000ff */
[----:B------:R-:W-:-:S07]  /*4fb0*/  @!P2 VIADD R5, R5, 0x40 ;  /* 0x000000400505a836 */ /* 0x000fce0000000000 */
.L_x_158:
[----:B------:R-:W-:Y:S01]  /*4fc0*/  LEA R35, R6, 0xc0800000, 0x17 ;  /* 0xc080000006237811 */ /* 0x000fe200078eb8ff */
[----:B------:R-:W-:Y:S01]  /*4fd0*/  VIADD R29, R29, 0xffffff81 ;  /* 0xffffff811d1d7836 */ /* 0x000fe20000000000 */
[----:B------:R-:W-:Y:S02]  /*4fe0*/  BSSY.RECONVERGENT B1, `(.L_x_163) ;  /* 0x0000035000017945 */ /* 0x000fe40003800200 */
[----:B------:R-:W-:Y:S01]  /*4ff0*/  IADD3 R35, PT, PT, -R35, R4, RZ ;  /* 0x0000000423237210 */ /* 0x000fe20007ffe1ff */
[C---:B------:R-:W-:Y:S01]  /*5000*/  IMAD R3, R29.reuse, -0x800000, R3 ;  /* 0xff8000001d037824 */ /* 0x040fe200078e0203 */
[----:B------:R-:W-:Y:S02]  /*5010*/  IADD3 R6, PT, PT, R29, 0x7f, -R6 ;  /* 0x0000007f1d067810 */ /* 0x000fe40007ffe806 */
[----:B------:R-:W0:Y:S01]  /*5020*/  MUFU.RCP R31, R35 ;  /* 0x00000023001f7308 */ /* 0x000e220000001000 */
[----:B------:R-:W-:Y:S01]  /*5030*/  FADD.FTZ R4, -R35, -RZ ;  /* 0x800000ff23047221 */ /* 0x000fe20000010100 */
[----:B------:R-:W-:-:S03]  /*5040*/  IADD3 R6, PT, PT, R6, R5, RZ ;  /* 0x0000000506067210 */ /* 0x000fc60007ffe0ff */
[----:B0-----:R-:W-:-:S04]  /*5050*/  FFMA R32, R31, R4, 1 ;  /* 0x3f8000001f207423 */ /* 0x001fc80000000004 */
[----:B------:R-:W-:-:S04]  /*5060*/  FFMA R32, R31, R32, R31 ;  /* 0x000000201f207223 */ /* 0x000fc8000000001f */
[----:B------:R-:W-:-:S04]  /*5070*/  FFMA R31, R3, R32, RZ ;  /* 0x00000020031f7223 */ /* 0x000fc800000000ff */
[----:B------:R-:W-:-:S04]  /*5080*/  FFMA R34, R4, R31, R3 ;  /* 0x0000001f04227223 */ /* 0x000fc80000000003 */
[----:B------:R-:W-:-:S04]  /*5090*/  FFMA R31, R32, R34, R31 ;  /* 0x00000022201f7223 */ /* 0x000fc8000000001f */
[----:B------:R-:W-:-:S04]  /*50a0*/  FFMA R4, R4, R31, R3 ;  /* 0x0000001f04047223 */ /* 0x000fc80000000003 */
        /* <DEDUP_REMOVED lines=17> */
[C---:B------:R-:W-:Y:S01]  /*51c0*/  VIADD R4, R5.reuse, 0x20 ;  /* 0x0000002005047836 */ /* 0x040fe20000000000 */
[----:B------:R-:W-:Y:S02]  /*51d0*/  ISETP.NE.AND P4, PT, R5, RZ, PT ;  /* 0x000000ff0500720c */ /* 0x000fe40003f85270 */
[----:B------:R-:W-:Y:S02]  /*51e0*/  LOP3.LUT R29, R29, 0x7fffff, RZ, 0xc0, !PT ;  /* 0x007fffff1d1d7812 */ /* 0x000fe400078ec0ff */
[----:B------:R-:W-:Y:S02]  /*51f0*/  ISETP.NE.AND P2, PT, R5, RZ, PT ;  /* 0x000000ff0500720c */ /* 0x000fe40003f45270 */
[----:B------:R-:W-:-:S02]  /*5200*/  LOP3.LUT R29, R29, 0x800000, RZ, 0xfc, !PT ;  /* 0x008000001d1d7812 */ /* 0x000fc400078efcff */
        /* <DEDUP_REMOVED lines=14> */
.L_x_165:
[----:B------:R-:W-:-:S04]  /*52f0*/  LOP3.LUT R3, R3, 0x80000000, RZ, 0xc0, !PT ;  /* 0x8000000003037812 */ /* 0x000fc800078ec0ff */
[----:B------:R-:W-:Y:S01]  /*5300*/  LOP3.LUT R3, R3, 0x7f800000, RZ, 0xfc, !PT ;  /* 0x7f80000003037812 */ /* 0x000fe200078efcff */
[----:B------:R-:W-:Y:S06]  /*5310*/  BRA `(.L_x_166) ;  /* 0x0000000000047947 */ /* 0x000fec0003800000 */
.L_x_164:
[----:B------:R-:W-:-:S07]  /*5320*/  LEA R3, R6, R3, 0x17 ;  /* 0x0000000306037211 */ /* 0x000fce00078eb8ff */
.L_x_166:
[----:B------:R-:W-:Y:S05]  /*5330*/  BSYNC.RECONVERGENT B1 ;  /* 0x0000000000017941 */ /* 0x000fea0003800200 */
.L_x_163:
[----:B------:R-:W-:Y:S05]  /*5340*/  BRA `(.L_x_167) ;  /* 0x0000000000207947 */ /* 0x000fea0003800000 */
.L_x_162:
[----:B------:R-:W-:-:S04]  /*5350*/  LOP3.LUT R3, R4, 0x80000000, R3, 0x48, !PT ;  /* 0x8000000004037812 */ /* 0x000fc800078e4803 */
[----:B------:R-:W-:Y:S01]  /*5360*/  LOP3.LUT R3, R3, 0x7f800000, RZ, 0xfc, !PT ;  /* 0x7f80000003037812 */ /* 0x000fe200078efcff */
[----:B------:R-:W-:Y:S06]  /*5370*/  BRA `(.L_x_167) ;  /* 0x0000000000147947 */ /* 0x000fec0003800000 */
.L_x_161:
[----:B------:R-:W-:Y:S01]  /*5380*/  LOP3.LUT R3, R4, 0x80000000, R3, 0x48, !PT ;  /* 0x8000000004037812 */ /* 0x000fe200078e4803 */
[----:B------:R-:W-:Y:S06]  /*5390*/  BRA `(.L_x_167) ;  /* 0x00000000000c7947 */ /* 0x000fec0003800000 */
.L_x_160:
[----:B------:R-:W0:Y:S01]  /*53a0*/  MUFU.RSQ R3, -QNAN ;  /* 0xffc0000000037908 */ /* 0x000e220000001400 */
[----:B------:R-:W-:Y:S05]  /*53b0*/  BRA `(.L_x_167) ;  /* 0x0000000000047947 */ /* 0x000fea0003800000 */
.L_x_159:
[----:B------:R-:W-:-:S07]  /*53c0*/  FADD.FTZ R3, R3, R4 ;  /* 0x0000000403037221 */ /* 0x000fce0000010000 */
.L_x_167:
[----:B------:R-:W-:Y:S05]  /*53d0*/  BSYNC.RECONVERGENT B0 ;  /* 0x0000000000007941 */ /* 0x000fea0003800200 */
.L_x_157:
[----:B------:R-:W-:Y:S02]  /*53e0*/  HFMA2 R5, -RZ, RZ, 0, 0 ;  /* 0x00000000ff057431 */ /* 0x000fe400000001ff */
[----:B------:R-:W-:-:S04]  /*53f0*/  IMAD.MOV.U32 R4, RZ, RZ, R24 ;  /* 0x000000ffff047224 */ /* 0x000fc800078e0018 */
[----:B0-----:R-:W-:Y:S05]  /*5400*/  RET.REL.NODEC R4 `(uma_batch_f32) ;  /* 0xffffffa804fc7950 */ /* 0x001fea0003c3ffff */
.L_x_168:
        /* <DEDUP_REMOVED lines=15> */
.L_x_172:


//--------------------- .nv.shared.reserved.0     --------------------------
	.section	.nv.shared.reserved.0,"aw",@nobits
	.weak		__nv_reservedSMEM_offset_0_alias
	.size		__nv_reservedSMEM_offset_0_alias, 0, 64
	.other		__nv_reservedSMEM_offset_0_alias,@"STO_CUDA_RESERVED_SHARED STV_DEFAULT"
__nv_reservedSMEM_offset_0_alias:
	.zero		0
	.zero		64


//--------------------- .nv.constant0.uma_many_series_one_param_f32 --------------------------
	.section	.nv.constant0.uma_many_series_one_param_f32,"a",@progbits
	.sectionflags	@""
	.align	4
.nv.constant0.uma_many_series_one_param_f32:
	.zero		968


//--------------------- .nv.constant0.uma_batch_f32 --------------------------
	.section	.nv.constant0.uma_batch_f32,"a",@progbits
	.sectionflags	@""
	.align	4
.nv.constant0.uma_batch_f32:
	.zero		984


//--------------------- SYMBOLS --------------------------

	.type		.nv.reservedSmem.offset0,@object
	.size		.nv.reservedSmem.offset0,0x4
